	.target	sm_90a

	.elftype	@"ET_EXEC"


//--------------------- .note.nv.tkinfo           --------------------------
	.section	.note.nv.tkinfo,"",@"SHT_NOTE"
	.sectionflags	@"SHF_NOTE_NV_TKINFO"
	.tkinfo
        /*0018*/ 	.word	0x00000002
        /*0030*/ 	.string	""
        /*0030*/ 	.string	"ptxas"
        /*0030*/ 	.string	"Cuda compilation tools, release 13.0, V13.0.88"
        /*0030*/ 	.string	"Build cuda_13.0.r13.0/compiler.36424714_0"
        /*0030*/ 	.string	"-arch sm_90a -m 64 "



//--------------------- .note.nv.cuinfo           --------------------------
	.section	.note.nv.cuinfo,"",@"SHT_NOTE"
	.sectionflags	@"SHF_NOTE_NV_CUINFO"
        /*0018*/ 	.short	0x0002
        /*001a*/ 	.short	0x005a
        /*001c*/ 	.short	0x0082
	.zero		2


//--------------------- .nv.info                  --------------------------
	.section	.nv.info,"",@"SHT_CUDA_INFO"
	.align	4


	//----- nvinfo : EIATTR_REGCOUNT
	.align		4
        /*0000*/ 	.byte	0x04, 0x2f
        /*0002*/ 	.short	(.L_12 - .L_11)
	.align		4
.L_11:
        /*0004*/ 	.word	index@(_ZN7cutlass13device_kernelIN5flash19enable_sm80_to_sm89INS1_16FlashAttnFwdSm80INS1_25CollectiveMainloopFwdSm80ILi8ELi2ELb0EN4cute5tupleIJNS5_1CILi128EEENS7_ILi64EEENS7_ILi192EEEEEELi192ENS_10bfloat16_tEfNS_4arch4Sm80ELb1ELb0ELb1ELb1ELb1ELb1ELb1ELb1EEENS1_21CollectiveEpilogueFwdINS6_IJS8_SA_S9_EEENS6_IJNS7_ILi1EEESI_SI_EEESC_SE_Li256ELb1ELb1ELb1ELb0EEENS1_36VarlenDynamicPersistentTileSchedulerILi128ELi64ELi256ELi256ELb1ELb1ELb0ELb1ELb1ELb1EEEEEEEEEvNT_6ParamsE)
        /*0008*/ 	.word	0x00000004


	//----- nvinfo : EIATTR_FRAME_SIZE
	.align		4
.L_12:
        /*000c*/ 	.byte	0x04, 0x11
        /*000e*/ 	.short	(.L_14 - .L_13)
	.align		4
.L_13:
        /*0010*/ 	.word	index@(_ZN7cutlass13device_kernelIN5flash19enable_sm80_to_sm89INS1_16FlashAttnFwdSm80INS1_25CollectiveMainloopFwdSm80ILi8ELi2ELb0EN4cute5tupleIJNS5_1CILi128EEENS7_ILi64EEENS7_ILi192EEEEEELi192ENS_10bfloat16_tEfNS_4arch4Sm80ELb1ELb0ELb1ELb1ELb1ELb1ELb1ELb1EEENS1_21CollectiveEpilogueFwdINS6_IJS8_SA_S9_EEENS6_IJNS7_ILi1EEESI_SI_EEESC_SE_Li256ELb1ELb1ELb1ELb0EEENS1_36VarlenDynamicPersistentTileSchedulerILi128ELi64ELi256ELi256ELb1ELb1ELb0ELb1ELb1ELb1EEEEEEEEEvNT_6ParamsE)
        /*0014*/ 	.word	0x00000000


	//----- nvinfo : EIATTR_REGCOUNT
	.align		4
.L_14:
        /*0018*/ 	.byte	0x04, 0x2f
        /*001a*/ 	.short	(.L_16 - .L_15)
	.align		4
.L_15:
        /*001c*/ 	.word	index@(_ZN7cutlass13device_kernelIN5flash19enable_sm80_to_sm89INS1_16FlashAttnFwdSm80INS1_25CollectiveMainloopFwdSm80ILi8ELi2ELb0EN4cute5tupleIJNS5_1CILi128EEENS7_ILi64EEENS7_ILi192EEEEEELi192ENS_10bfloat16_tEfNS_4arch4Sm80ELb1ELb0ELb1ELb1ELb1ELb0ELb1ELb1EEENS1_21CollectiveEpilogueFwdINS6_IJS8_SA_S9_EEENS6_IJNS7_ILi1EEESI_SI_EEESC_SE_Li256ELb1ELb1ELb1ELb0EEENS1_36VarlenDynamicPersistentTileSchedulerILi128ELi64ELi256ELi256ELb1ELb1ELb0ELb1ELb1ELb1EEEEEEEEEvNT_6ParamsE)
        /*0020*/ 	.word	0x00000004


	//----- nvinfo : EIATTR_FRAME_SIZE
	.align		4
.L_16:
        /*0024*/ 	.byte	0x04, 0x11
        /*0026*/ 	.short	(.L_18 - .L_17)
	.align		4
.L_17:
        /*0028*/ 	.word	index@(_ZN7cutlass13device_kernelIN5flash19enable_sm80_to_sm89INS1_16FlashAttnFwdSm80INS1_25CollectiveMainloopFwdSm80ILi8ELi2ELb0EN4cute5tupleIJNS5_1CILi128EEENS7_ILi64EEENS7_ILi192EEEEEELi192ENS_10bfloat16_tEfNS_4arch4Sm80ELb1ELb0ELb1ELb1ELb1ELb0ELb1ELb1EEENS1_21CollectiveEpilogueFwdINS6_IJS8_SA_S9_EEENS6_IJNS7_ILi1EEESI_SI_EEESC_SE_Li256ELb1ELb1ELb1ELb0EEENS1_36VarlenDynamicPersistentTileSchedulerILi128ELi64ELi256ELi256ELb1ELb1ELb0ELb1ELb1ELb1EEEEEEEEEvNT_6ParamsE)
        /*002c*/ 	.word	0x00000000


	//----- nvinfo : EIATTR_REGCOUNT
	.align		4
.L_18:
        /*0030*/ 	.byte	0x04, 0x2f
        /*0032*/ 	.short	(.L_20 - .L_19)
	.align		4
.L_19:
        /*0034*/ 	.word	index@(_ZN7cutlass13device_kernelIN5flash19enable_sm80_to_sm89INS1_16FlashAttnFwdSm80INS1_25CollectiveMainloopFwdSm80ILi8ELi2ELb0EN4cute5tupleIJNS5_1CILi128EEENS7_ILi64EEENS7_ILi192EEEEEELi192ENS_10bfloat16_tEfNS_4arch4Sm80ELb1ELb0ELb1ELb0ELb1ELb0ELb1ELb1EEENS1_21CollectiveEpilogueFwdINS6_IJS8_SA_S9_EEENS6_IJNS7_ILi1EEESI_SI_EEESC_SE_Li256ELb0ELb1ELb1ELb0EEENS1_30DynamicPersistentTileSchedulerILi256ELi256ELb1ELb1ELb0EEEEEEEEEvNT_6ParamsE)
        /*0038*/ 	.word	0x00000004


	//----- nvinfo : EIATTR_FRAME_SIZE
	.align		4
.L_20:
        /*003c*/ 	.byte	0x04, 0x11
        /*003e*/ 	.short	(.L_22 - .L_21)
	.align		4
.L_21:
        /*0040*/ 	.word	index@(_ZN7cutlass13device_kernelIN5flash19enable_sm80_to_sm89INS1_16FlashAttnFwdSm80INS1_25CollectiveMainloopFwdSm80ILi8ELi2ELb0EN4cute5tupleIJNS5_1CILi128EEENS7_ILi64EEENS7_ILi192EEEEEELi192ENS_10bfloat16_tEfNS_4arch4Sm80ELb1ELb0ELb1ELb0ELb1ELb0ELb1ELb1EEENS1_21CollectiveEpilogueFwdINS6_IJS8_SA_S9_EEENS6_IJNS7_ILi1EEESI_SI_EEESC_SE_Li256ELb0ELb1ELb1ELb0EEENS1_30DynamicPersistentTileSchedulerILi256ELi256ELb1ELb1ELb0EEEEEEEEEvNT_6ParamsE)
        /*0044*/ 	.word	0x00000000


	//----- nvinfo : EIATTR_REGCOUNT
	.align		4
.L_22:
        /*0048*/ 	.byte	0x04, 0x2f
        /*004a*/ 	.short	(.L_24 - .L_23)
	.align		4
.L_23:
        /*004c*/ 	.word	index@(_ZN7cutlass13device_kernelIN5flash19enable_sm80_to_sm89INS1_16FlashAttnFwdSm80INS1_25CollectiveMainloopFwdSm80ILi8ELi2ELb0EN4cute5tupleIJNS5_1CILi128EEENS7_ILi64EEENS7_ILi192EEEEEELi192ENS_10bfloat16_tEfNS_4arch4Sm80ELb0ELb1ELb1ELb1ELb1ELb1ELb1ELb1EEENS1_21CollectiveEpilogueFwdINS6_IJS8_SA_S9_EEENS6_IJNS7_ILi1EEESI_SI_EEESC_SE_Li256ELb1ELb1ELb1ELb0EEENS1_36VarlenDynamicPersistentTileSchedulerILi128ELi64ELi256ELi256ELb1ELb1ELb0ELb1ELb0ELb1EEEEEEEEEvNT_6ParamsE)
        /*0050*/ 	.word	0x00000004


	//----- nvinfo : EIATTR_FRAME_SIZE
	.align		4
.L_24:
        /*0054*/ 	.byte	0x04, 0x11
        /*0056*/ 	.short	(.L_26 - .L_25)
	.align		4
.L_25:
        /*0058*/ 	.word	index@(_ZN7cutlass13device_kernelIN5flash19enable_sm80_to_sm89INS1_16FlashAttnFwdSm80INS1_25CollectiveMainloopFwdSm80ILi8ELi2ELb0EN4cute5tupleIJNS5_1CILi128EEENS7_ILi64EEENS7_ILi192EEEEEELi192ENS_10bfloat16_tEfNS_4arch4Sm80ELb0ELb1ELb1ELb1ELb1ELb1ELb1ELb1EEENS1_21CollectiveEpilogueFwdINS6_IJS8_SA_S9_EEENS6_IJNS7_ILi1EEESI_SI_EEESC_SE_Li256ELb1ELb1ELb1ELb0EEENS1_36VarlenDynamicPersistentTileSchedulerILi128ELi64ELi256ELi256ELb1ELb1ELb0ELb1ELb0ELb1EEEEEEEEEvNT_6ParamsE)
        /*005c*/ 	.word	0x00000000


	//----- nvinfo : EIATTR_REGCOUNT
	.align		4
.L_26:
        /*0060*/ 	.byte	0x04, 0x2f
        /*0062*/ 	.short	(.L_28 - .L_27)
	.align		4
.L_27:
        /*0064*/ 	.word	index@(_ZN7cutlass13device_kernelIN5flash19enable_sm80_to_sm89INS1_16FlashAttnFwdSm80INS1_25CollectiveMainloopFwdSm80ILi8ELi2ELb0EN4cute5tupleIJNS5_1CILi128EEENS7_ILi64EEENS7_ILi192EEEEEELi192ENS_10bfloat16_tEfNS_4arch4Sm80ELb0ELb1ELb1ELb1ELb1ELb0ELb1ELb1EEENS1_21CollectiveEpilogueFwdINS6_IJS8_SA_S9_EEENS6_IJNS7_ILi1EEESI_SI_EEESC_SE_Li256ELb1ELb1ELb1ELb0EEENS1_36VarlenDynamicPersistentTileSchedulerILi128ELi64ELi256ELi256ELb1ELb1ELb0ELb1ELb0ELb1EEEEEEEEEvNT_6ParamsE)
        /*0068*/ 	.word	0x00000004


	//----- nvinfo : EIATTR_FRAME_SIZE
	.align		4
.L_28:
        /*006c*/ 	.byte	0x04, 0x11
        /*006e*/ 	.short	(.L_30 - .L_29)
	.align		4
.L_29:
        /*0070*/ 	.word	index@(_ZN7cutlass13device_kernelIN5flash19enable_sm80_to_sm89INS1_16FlashAttnFwdSm80INS1_25CollectiveMainloopFwdSm80ILi8ELi2ELb0EN4cute5tupleIJNS5_1CILi128EEENS7_ILi64EEENS7_ILi192EEEEEELi192ENS_10bfloat16_tEfNS_4arch4Sm80ELb0ELb1ELb1ELb1ELb1ELb0ELb1ELb1EEENS1_21CollectiveEpilogueFwdINS6_IJS8_SA_S9_EEENS6_IJNS7_ILi1EEESI_SI_EEESC_SE_Li256ELb1ELb1ELb1ELb0EEENS1_36VarlenDynamicPersistentTileSchedulerILi128ELi64ELi256ELi256ELb1ELb1ELb0ELb1ELb0ELb1EEEEEEEEEvNT_6ParamsE)
        /*0074*/ 	.word	0x00000000


	//----- nvinfo : EIATTR_REGCOUNT
	.align		4
.L_30:
        /*0078*/ 	.byte	0x04, 0x2f
        /*007a*/ 	.short	(.L_32 - .L_31)
	.align		4
.L_31:
        /*007c*/ 	.word	index@(_ZN7cutlass13device_kernelIN5flash19enable_sm80_to_sm89INS1_16FlashAttnFwdSm80INS1_25CollectiveMainloopFwdSm80ILi8ELi2ELb0EN4cute5tupleIJNS5_1CILi128EEENS7_ILi64EEENS7_ILi192EEEEEELi192ENS_10bfloat16_tEfNS_4arch4Sm80ELb0ELb1ELb1ELb0ELb1ELb0ELb1ELb1EEENS1_21CollectiveEpilogueFwdINS6_IJS8_SA_S9_EEENS6_IJNS7_ILi1EEESI_SI_EEESC_SE_Li256ELb0ELb1ELb1ELb0EEENS1_19SingleTileSchedulerILb0ELb1ELb1ELi128EEEEEEEEEvNT_6ParamsE)
        /*0080*/ 	.word	0x00000004


	//----- nvinfo : EIATTR_FRAME_SIZE
	.align		4
.L_32:
        /*0084*/ 	.byte	0x04, 0x11
        /*0086*/ 	.short	(.L_34 - .L_33)
	.align		4
.L_33:
        /*0088*/ 	.word	index@(_ZN7cutlass13device_kernelIN5flash19enable_sm80_to_sm89INS1_16FlashAttnFwdSm80INS1_25CollectiveMainloopFwdSm80ILi8ELi2ELb0EN4cute5tupleIJNS5_1CILi128EEENS7_ILi64EEENS7_ILi192EEEEEELi192ENS_10bfloat16_tEfNS_4arch4Sm80ELb0ELb1ELb1ELb0ELb1ELb0ELb1ELb1EEENS1_21CollectiveEpilogueFwdINS6_IJS8_SA_S9_EEENS6_IJNS7_ILi1EEESI_SI_EEESC_SE_Li256ELb0ELb1ELb1ELb0EEENS1_19SingleTileSchedulerILb0ELb1ELb1ELi128EEEEEEEEEvNT_6ParamsE)
        /*008c*/ 	.word	0x00000000


	//----- nvinfo : EIATTR_REGCOUNT
	.align		4
.L_34:
        /*0090*/ 	.byte	0x04, 0x2f
        /*0092*/ 	.short	(.L_36 - .L_35)
	.align		4
.L_35:
        /*0094*/ 	.word	index@(_ZN7cutlass13device_kernelIN5flash19enable_sm80_to_sm89INS1_16FlashAttnFwdSm80INS1_25CollectiveMainloopFwdSm80ILi8ELi2ELb0EN4cute5tupleIJNS5_1CILi128EEENS7_ILi64EEENS7_ILi192EEEEEELi192ENS_10bfloat16_tEfNS_4arch4Sm80ELb0ELb0ELb1ELb1ELb1ELb1ELb1ELb1EEENS1_21CollectiveEpilogueFwdINS6_IJS8_SA_S9_EEENS6_IJNS7_ILi1EEESI_SI_EEESC_SE_Li256ELb1ELb1ELb1ELb0EEENS1_36VarlenDynamicPersistentTileSchedulerILi128ELi64ELi256ELi256ELb1ELb1ELb0ELb0ELb1ELb1EEEEEEEEEvNT_6ParamsE)
        /*0098*/ 	.word	0x00000004


	//----- nvinfo : EIATTR_FRAME_SIZE
	.align		4
.L_36:
        /*009c*/ 	.byte	0x04, 0x11
        /*009e*/ 	.short	(.L_38 - .L_37)
	.align		4
.L_37:
        /*00a0*/ 	.word	index@(_ZN7cutlass13device_kernelIN5flash19enable_sm80_to_sm89INS1_16FlashAttnFwdSm80INS1_25CollectiveMainloopFwdSm80ILi8ELi2ELb0EN4cute5tupleIJNS5_1CILi128EEENS7_ILi64EEENS7_ILi192EEEEEELi192ENS_10bfloat16_tEfNS_4arch4Sm80ELb0ELb0ELb1ELb1ELb1ELb1ELb1ELb1EEENS1_21CollectiveEpilogueFwdINS6_IJS8_SA_S9_EEENS6_IJNS7_ILi1EEESI_SI_EEESC_SE_Li256ELb1ELb1ELb1ELb0EEENS1_36VarlenDynamicPersistentTileSchedulerILi128ELi64ELi256ELi256ELb1ELb1ELb0ELb0ELb1ELb1EEEEEEEEEvNT_6ParamsE)
        /*00a4*/ 	.word	0x00000000


	//----- nvinfo : EIATTR_REGCOUNT
	.align		4
.L_38:
        /*00a8*/ 	.byte	0x04, 0x2f
        /*00aa*/ 	.short	(.L_40 - .L_39)
	.align		4
.L_39:
        /*00ac*/ 	.word	index@(_ZN7cutlass13device_kernelIN5flash19enable_sm80_to_sm89INS1_16FlashAttnFwdSm80INS1_25CollectiveMainloopFwdSm80ILi8ELi2ELb0EN4cute5tupleIJNS5_1CILi128EEENS7_ILi64EEENS7_ILi192EEEEEELi192ENS_10bfloat16_tEfNS_4arch4Sm80ELb0ELb0ELb1ELb1ELb1ELb0ELb1ELb1EEENS1_21CollectiveEpilogueFwdINS6_IJS8_SA_S9_EEENS6_IJNS7_ILi1EEESI_SI_EEESC_SE_Li256ELb1ELb1ELb1ELb0EEENS1_36VarlenDynamicPersistentTileSchedulerILi128ELi64ELi256ELi256ELb1ELb1ELb0ELb0ELb1ELb1EEEEEEEEEvNT_6ParamsE)
        /*00b0*/ 	.word	0x00000004


	//----- nvinfo : EIATTR_FRAME_SIZE
	.align		4
.L_40:
        /*00b4*/ 	.byte	0x04, 0x11
        /*00b6*/ 	.short	(.L_42 - .L_41)
	.align		4
.L_41:
        /*00b8*/ 	.word	index@(_ZN7cutlass13device_kernelIN5flash19enable_sm80_to_sm89INS1_16FlashAttnFwdSm80INS1_25CollectiveMainloopFwdSm80ILi8ELi2ELb0EN4cute5tupleIJNS5_1CILi128EEENS7_ILi64EEENS7_ILi192EEEEEELi192ENS_10bfloat16_tEfNS_4arch4Sm80ELb0ELb0ELb1ELb1ELb1ELb0ELb1ELb1EEENS1_21CollectiveEpilogueFwdINS6_IJS8_SA_S9_EEENS6_IJNS7_ILi1EEESI_SI_EEESC_SE_Li256ELb1ELb1ELb1ELb0EEENS1_36VarlenDynamicPersistentTileSchedulerILi128ELi64ELi256ELi256ELb1ELb1ELb0ELb0ELb1ELb1EEEEEEEEEvNT_6ParamsE)
        /*00bc*/ 	.word	0x00000000


	//----- nvinfo : EIATTR_REGCOUNT
	.align		4
.L_42:
        /*00c0*/ 	.byte	0x04, 0x2f
        /*00c2*/ 	.short	(.L_44 - .L_43)
	.align		4
.L_43:
        /*00c4*/ 	.word	index@(_ZN7cutlass13device_kernelIN5flash19enable_sm80_to_sm89INS1_16FlashAttnFwdSm80INS1_25CollectiveMainloopFwdSm80ILi8ELi2ELb0EN4cute5tupleIJNS5_1CILi128EEENS7_ILi64EEENS7_ILi192EEEEEELi192ENS_10bfloat16_tEfNS_4arch4Sm80ELb0ELb0ELb1ELb0ELb1ELb0ELb1ELb1EEENS1_21CollectiveEpilogueFwdINS6_IJS8_SA_S9_EEENS6_IJNS7_ILi1EEESI_SI_EEESC_SE_Li256ELb0ELb1ELb1ELb0EEENS1_19SingleTileSchedulerILb0ELb1ELb1ELi128EEEEEEEEEvNT_6ParamsE)
        /*00c8*/ 	.word	0x00000004


	//----- nvinfo : EIATTR_FRAME_SIZE
	.align		4
.L_44:
        /*00cc*/ 	.byte	0x04, 0x11
        /*00ce*/ 	.short	(.L_46 - .L_45)
	.align		4
.L_45:
        /*00d0*/ 	.word	index@(_ZN7cutlass13device_kernelIN5flash19enable_sm80_to_sm89INS1_16FlashAttnFwdSm80INS1_25CollectiveMainloopFwdSm80ILi8ELi2ELb0EN4cute5tupleIJNS5_1CILi128EEENS7_ILi64EEENS7_ILi192EEEEEELi192ENS_10bfloat16_tEfNS_4arch4Sm80ELb0ELb0ELb1ELb0ELb1ELb0ELb1ELb1EEENS1_21CollectiveEpilogueFwdINS6_IJS8_SA_S9_EEENS6_IJNS7_ILi1EEESI_SI_EEESC_SE_Li256ELb0ELb1ELb1ELb0EEENS1_19SingleTileSchedulerILb0ELb1ELb1ELi128EEEEEEEEEvNT_6ParamsE)
        /*00d4*/ 	.word	0x00000000


	//----- nvinfo : EIATTR_REGCOUNT
	.align		4
.L_46:
        /*00d8*/ 	.byte	0x04, 0x2f
        /*00da*/ 	.short	(.L_48 - .L_47)
	.align		4
.L_47:
        /*00dc*/ 	.word	index@(_ZN7cutlass13device_kernelIN5flash19enable_sm80_to_sm89INS1_16FlashAttnFwdSm80INS1_25CollectiveMainloopFwdSm80ILi8ELi1ELb0EN4cute5tupleIJNS5_1CILi128EEENS7_ILi64EEENS7_ILi192EEEEEELi192ENS_10bfloat16_tEfNS_4arch4Sm80ELb1ELb0ELb1ELb1ELb1ELb1ELb1ELb1EEENS1_21CollectiveEpilogueFwdINS6_IJS8_SA_S9_EEENS6_IJNS7_ILi1EEESI_SI_EEESC_SE_Li256ELb1ELb1ELb1ELb0EEENS1_36VarlenDynamicPersistentTileSchedulerILi128ELi64ELi256ELi256ELb1ELb1ELb0ELb1ELb1ELb1EEEEEEEEEvNT_6ParamsE)
        /*00e0*/ 	.word	0x00000004


	//----- nvinfo : EIATTR_FRAME_SIZE
	.align		4
.L_48:
        /*00e4*/ 	.byte	0x04, 0x11
        /*00e6*/ 	.short	(.L_50 - .L_49)
	.align		4
.L_49:
        /*00e8*/ 	.word	index@(_ZN7cutlass13device_kernelIN5flash19enable_sm80_to_sm89INS1_16FlashAttnFwdSm80INS1_25CollectiveMainloopFwdSm80ILi8ELi1ELb0EN4cute5tupleIJNS5_1CILi128EEENS7_ILi64EEENS7_ILi192EEEEEELi192ENS_10bfloat16_tEfNS_4arch4Sm80ELb1ELb0ELb1ELb1ELb1ELb1ELb1ELb1EEENS1_21CollectiveEpilogueFwdINS6_IJS8_SA_S9_EEENS6_IJNS7_ILi1EEESI_SI_EEESC_SE_Li256ELb1ELb1ELb1ELb0EEENS1_36VarlenDynamicPersistentTileSchedulerILi128ELi64ELi256ELi256ELb1ELb1ELb0ELb1ELb1ELb1EEEEEEEEEvNT_6ParamsE)
        /*00ec*/ 	.word	0x00000000


	//----- nvinfo : EIATTR_REGCOUNT
	.align		4
.L_50:
        /*00f0*/ 	.byte	0x04, 0x2f
        /*00f2*/ 	.short	(.L_52 - .L_51)
	.align		4
.L_51:
        /*00f4*/ 	.word	index@(_ZN7cutlass13device_kernelIN5flash19enable_sm80_to_sm89INS1_16FlashAttnFwdSm80INS1_25CollectiveMainloopFwdSm80ILi8ELi1ELb0EN4cute5tupleIJNS5_1CILi128EEENS7_ILi64EEENS7_ILi192EEEEEELi192ENS_10bfloat16_tEfNS_4arch4Sm80ELb1ELb0ELb1ELb1ELb1ELb0ELb1ELb1EEENS1_21CollectiveEpilogueFwdINS6_IJS8_SA_S9_EEENS6_IJNS7_ILi1EEESI_SI_EEESC_SE_Li256ELb1ELb1ELb1ELb0EEENS1_36VarlenDynamicPersistentTileSchedulerILi128ELi64ELi256ELi256ELb1ELb1ELb0ELb1ELb1ELb1EEEEEEEEEvNT_6ParamsE)
        /*00f8*/ 	.word	0x00000004


	//----- nvinfo : EIATTR_FRAME_SIZE
	.align		4
.L_52:
        /*00fc*/ 	.byte	0x04, 0x11
        /*00fe*/ 	.short	(.L_54 - .L_53)
	.align		4
.L_53:
        /*0100*/ 	.word	index@(_ZN7cutlass13device_kernelIN5flash19enable_sm80_to_sm89INS1_16FlashAttnFwdSm80INS1_25CollectiveMainloopFwdSm80ILi8ELi1ELb0EN4cute5tupleIJNS5_1CILi128EEENS7_ILi64EEENS7_ILi192EEEEEELi192ENS_10bfloat16_tEfNS_4arch4Sm80ELb1ELb0ELb1ELb1ELb1ELb0ELb1ELb1EEENS1_21CollectiveEpilogueFwdINS6_IJS8_SA_S9_EEENS6_IJNS7_ILi1EEESI_SI_EEESC_SE_Li256ELb1ELb1ELb1ELb0EEENS1_36VarlenDynamicPersistentTileSchedulerILi128ELi64ELi256ELi256ELb1ELb1ELb0ELb1ELb1ELb1EEEEEEEEEvNT_6ParamsE)
        /*0104*/ 	.word	0x00000000


	//----- nvinfo : EIATTR_REGCOUNT
	.align		4
.L_54:
        /*0108*/ 	.byte	0x04, 0x2f
        /*010a*/ 	.short	(.L_56 - .L_55)
	.align		4
.L_55:
        /*010c*/ 	.word	index@(_ZN7cutlass13device_kernelIN5flash19enable_sm80_to_sm89INS1_16FlashAttnFwdSm80INS1_25CollectiveMainloopFwdSm80ILi8ELi1ELb0EN4cute5tupleIJNS5_1CILi128EEENS7_ILi64EEENS7_ILi192EEEEEELi192ENS_10bfloat16_tEfNS_4arch4Sm80ELb1ELb0ELb1ELb0ELb1ELb0ELb1ELb1EEENS1_21CollectiveEpilogueFwdINS6_IJS8_SA_S9_EEENS6_IJNS7_ILi1EEESI_SI_EEESC_SE_Li256ELb0ELb1ELb1ELb0EEENS1_30DynamicPersistentTileSchedulerILi256ELi256ELb1ELb1ELb0EEEEEEEEEvNT_6ParamsE)
        /*0110*/ 	.word	0x00000004


	//----- nvinfo : EIATTR_FRAME_SIZE
	.align		4
.L_56:
        /*0114*/ 	.byte	0x04, 0x11
        /*0116*/ 	.short	(.L_58 - .L_57)
	.align		4
.L_57:
        /*0118*/ 	.word	index@(_ZN7cutlass13device_kernelIN5flash19enable_sm80_to_sm89INS1_16FlashAttnFwdSm80INS1_25CollectiveMainloopFwdSm80ILi8ELi1ELb0EN4cute5tupleIJNS5_1CILi128EEENS7_ILi64EEENS7_ILi192EEEEEELi192ENS_10bfloat16_tEfNS_4arch4Sm80ELb1ELb0ELb1ELb0ELb1ELb0ELb1ELb1EEENS1_21CollectiveEpilogueFwdINS6_IJS8_SA_S9_EEENS6_IJNS7_ILi1EEESI_SI_EEESC_SE_Li256ELb0ELb1ELb1ELb0EEENS1_30DynamicPersistentTileSchedulerILi256ELi256ELb1ELb1ELb0EEEEEEEEEvNT_6ParamsE)
        /*011c*/ 	.word	0x00000000


	//----- nvinfo : EIATTR_REGCOUNT
	.align		4
.L_58:
        /*0120*/ 	.byte	0x04, 0x2f
        /*0122*/ 	.short	(.L_60 - .L_59)
	.align		4
.L_59:
        /*0124*/ 	.word	index@(_ZN7cutlass13device_kernelIN5flash19enable_sm80_to_sm89INS1_16FlashAttnFwdSm80INS1_25CollectiveMainloopFwdSm80ILi8ELi1ELb0EN4cute5tupleIJNS5_1CILi128EEENS7_ILi64EEENS7_ILi192EEEEEELi192ENS_10bfloat16_tEfNS_4arch4Sm80ELb0ELb1ELb1ELb1ELb1ELb1ELb1ELb1EEENS1_21CollectiveEpilogueFwdINS6_IJS8_SA_S9_EEENS6_IJNS7_ILi1EEESI_SI_EEESC_SE_Li256ELb1ELb1ELb1ELb0EEENS1_36VarlenDynamicPersistentTileSchedulerILi128ELi64ELi256ELi256ELb1ELb1ELb0ELb1ELb0ELb1EEEEEEEEEvNT_6ParamsE)
        /*0128*/ 	.word	0x00000004


	//----- nvinfo : EIATTR_FRAME_SIZE
	.align		4
.L_60:
        /*012c*/ 	.byte	0x04, 0x11
        /*012e*/ 	.short	(.L_62 - .L_61)
	.align		4
.L_61:
        /*0130*/ 	.word	index@(_ZN7cutlass13device_kernelIN5flash19enable_sm80_to_sm89INS1_16FlashAttnFwdSm80INS1_25CollectiveMainloopFwdSm80ILi8ELi1ELb0EN4cute5tupleIJNS5_1CILi128EEENS7_ILi64EEENS7_ILi192EEEEEELi192ENS_10bfloat16_tEfNS_4arch4Sm80ELb0ELb1ELb1ELb1ELb1ELb1ELb1ELb1EEENS1_21CollectiveEpilogueFwdINS6_IJS8_SA_S9_EEENS6_IJNS7_ILi1EEESI_SI_EEESC_SE_Li256ELb1ELb1ELb1ELb0EEENS1_36VarlenDynamicPersistentTileSchedulerILi128ELi64ELi256ELi256ELb1ELb1ELb0ELb1ELb0ELb1EEEEEEEEEvNT_6ParamsE)
        /*0134*/ 	.word	0x00000000


	//----- nvinfo : EIATTR_REGCOUNT
	.align		4
.L_62:
        /*0138*/ 	.byte	0x04, 0x2f
        /*013a*/ 	.short	(.L_64 - .L_63)
	.align		4
.L_63:
        /*013c*/ 	.word	index@(_ZN7cutlass13device_kernelIN5flash19enable_sm80_to_sm89INS1_16FlashAttnFwdSm80INS1_25CollectiveMainloopFwdSm80ILi8ELi1ELb0EN4cute5tupleIJNS5_1CILi128EEENS7_ILi64EEENS7_ILi192EEEEEELi192ENS_10bfloat16_tEfNS_4arch4Sm80ELb0ELb1ELb1ELb1ELb1ELb0ELb1ELb1EEENS1_21CollectiveEpilogueFwdINS6_IJS8_SA_S9_EEENS6_IJNS7_ILi1EEESI_SI_EEESC_SE_Li256ELb1ELb1ELb1ELb0EEENS1_36VarlenDynamicPersistentTileSchedulerILi128ELi64ELi256ELi256ELb1ELb1ELb0ELb1ELb0ELb1EEEEEEEEEvNT_6ParamsE)
        /*0140*/ 	.word	0x00000004


	//----- nvinfo : EIATTR_FRAME_SIZE
	.align		4
.L_64:
        /*0144*/ 	.byte	0x04, 0x11
        /*0146*/ 	.short	(.L_66 - .L_65)
	.align		4
.L_65:
        /*0148*/ 	.word	index@(_ZN7cutlass13device_kernelIN5flash19enable_sm80_to_sm89INS1_16FlashAttnFwdSm80INS1_25CollectiveMainloopFwdSm80ILi8ELi1ELb0EN4cute5tupleIJNS5_1CILi128EEENS7_ILi64EEENS7_ILi192EEEEEELi192ENS_10bfloat16_tEfNS_4arch4Sm80ELb0ELb1ELb1ELb1ELb1ELb0ELb1ELb1EEENS1_21CollectiveEpilogueFwdINS6_IJS8_SA_S9_EEENS6_IJNS7_ILi1EEESI_SI_EEESC_SE_Li256ELb1ELb1ELb1ELb0EEENS1_36VarlenDynamicPersistentTileSchedulerILi128ELi64ELi256ELi256ELb1ELb1ELb0ELb1ELb0ELb1EEEEEEEEEvNT_6ParamsE)
        /*014c*/ 	.word	0x00000000


	//----- nvinfo : EIATTR_REGCOUNT
	.align		4
.L_66:
        /*0150*/ 	.byte	0x04, 0x2f
        /*0152*/ 	.short	(.L_68 - .L_67)
	.align		4
.L_67:
        /*0154*/ 	.word	index@(_ZN7cutlass13device_kernelIN5flash19enable_sm80_to_sm89INS1_16FlashAttnFwdSm80INS1_25CollectiveMainloopFwdSm80ILi8ELi1ELb0EN4cute5tupleIJNS5_1CILi128EEENS7_ILi64EEENS7_ILi192EEEEEELi192ENS_10bfloat16_tEfNS_4arch4Sm80ELb0ELb1ELb1ELb0ELb1ELb0ELb1ELb1EEENS1_21CollectiveEpilogueFwdINS6_IJS8_SA_S9_EEENS6_IJNS7_ILi1EEESI_SI_EEESC_SE_Li256ELb0ELb1ELb1ELb0EEENS1_19SingleTileSchedulerILb0ELb1ELb1ELi128EEEEEEEEEvNT_6ParamsE)
        /*0158*/ 	.word	0x00000004


	//----- nvinfo : EIATTR_FRAME_SIZE
	.align		4
.L_68:
        /*015c*/ 	.byte	0x04, 0x11
        /*015e*/ 	.short	(.L_70 - .L_69)
	.align		4
.L_69:
        /*0160*/ 	.word	index@(_ZN7cutlass13device_kernelIN5flash19enable_sm80_to_sm89INS1_16FlashAttnFwdSm80INS1_25CollectiveMainloopFwdSm80ILi8ELi1ELb0EN4cute5tupleIJNS5_1CILi128EEENS7_ILi64EEENS7_ILi192EEEEEELi192ENS_10bfloat16_tEfNS_4arch4Sm80ELb0ELb1ELb1ELb0ELb1ELb0ELb1ELb1EEENS1_21CollectiveEpilogueFwdINS6_IJS8_SA_S9_EEENS6_IJNS7_ILi1EEESI_SI_EEESC_SE_Li256ELb0ELb1ELb1ELb0EEENS1_19SingleTileSchedulerILb0ELb1ELb1ELi128EEEEEEEEEvNT_6ParamsE)
        /*0164*/ 	.word	0x00000000


	//----- nvinfo : EIATTR_REGCOUNT
	.align		4
.L_70:
        /*0168*/ 	.byte	0x04, 0x2f
        /*016a*/ 	.short	(.L_72 - .L_71)
	.align		4
.L_71:
        /*016c*/ 	.word	index@(_ZN7cutlass13device_kernelIN5flash19enable_sm80_to_sm89INS1_16FlashAttnFwdSm80INS1_25CollectiveMainloopFwdSm80ILi8ELi1ELb0EN4cute5tupleIJNS5_1CILi128EEENS7_ILi64EEENS7_ILi192EEEEEELi192ENS_10bfloat16_tEfNS_4arch4Sm80ELb0ELb0ELb1ELb1ELb1ELb1ELb1ELb1EEENS1_21CollectiveEpilogueFwdINS6_IJS8_SA_S9_EEENS6_IJNS7_ILi1EEESI_SI_EEESC_SE_Li256ELb1ELb1ELb1ELb0EEENS1_36VarlenDynamicPersistentTileSchedulerILi128ELi64ELi256ELi256ELb1ELb1ELb0ELb0ELb1ELb1EEEEEEEEEvNT_6ParamsE)
        /*0170*/ 	.word	0x00000004


	//----- nvinfo : EIATTR_FRAME_SIZE
	.align		4
.L_72:
        /*0174*/ 	.byte	0x04, 0x11
        /*0176*/ 	.short	(.L_74 - .L_73)
	.align		4
.L_73:
        /*0178*/ 	.word	index@(_ZN7cutlass13device_kernelIN5flash19enable_sm80_to_sm89INS1_16FlashAttnFwdSm80INS1_25CollectiveMainloopFwdSm80ILi8ELi1ELb0EN4cute5tupleIJNS5_1CILi128EEENS7_ILi64EEENS7_ILi192EEEEEELi192ENS_10bfloat16_tEfNS_4arch4Sm80ELb0ELb0ELb1ELb1ELb1ELb1ELb1ELb1EEENS1_21CollectiveEpilogueFwdINS6_IJS8_SA_S9_EEENS6_IJNS7_ILi1EEESI_SI_EEESC_SE_Li256ELb1ELb1ELb1ELb0EEENS1_36VarlenDynamicPersistentTileSchedulerILi128ELi64ELi256ELi256ELb1ELb1ELb0ELb0ELb1ELb1EEEEEEEEEvNT_6ParamsE)
        /*017c*/ 	.word	0x00000000


	//----- nvinfo : EIATTR_REGCOUNT
	.align		4
.L_74:
        /*0180*/ 	.byte	0x04, 0x2f
        /*0182*/ 	.short	(.L_76 - .L_75)
	.align		4
.L_75:
        /*0184*/ 	.word	index@(_ZN7cutlass13device_kernelIN5flash19enable_sm80_to_sm89INS1_16FlashAttnFwdSm80INS1_25CollectiveMainloopFwdSm80ILi8ELi1ELb0EN4cute5tupleIJNS5_1CILi128EEENS7_ILi64EEENS7_ILi192EEEEEELi192ENS_10bfloat16_tEfNS_4arch4Sm80ELb0ELb0ELb1ELb1ELb1ELb0ELb1ELb1EEENS1_21CollectiveEpilogueFwdINS6_IJS8_SA_S9_EEENS6_IJNS7_ILi1EEESI_SI_EEESC_SE_Li256ELb1ELb1ELb1ELb0EEENS1_36VarlenDynamicPersistentTileSchedulerILi128ELi64ELi256ELi256ELb1ELb1ELb0ELb0ELb1ELb1EEEEEEEEEvNT_6ParamsE)
        /*0188*/ 	.word	0x00000004


	//----- nvinfo : EIATTR_FRAME_SIZE
	.align		4
.L_76:
        /*018c*/ 	.byte	0x04, 0x11
        /*018e*/ 	.short	(.L_78 - .L_77)
	.align		4
.L_77:
        /*0190*/ 	.word	index@(_ZN7cutlass13device_kernelIN5flash19enable_sm80_to_sm89INS1_16FlashAttnFwdSm80INS1_25CollectiveMainloopFwdSm80ILi8ELi1ELb0EN4cute5tupleIJNS5_1CILi128EEENS7_ILi64EEENS7_ILi192EEEEEELi192ENS_10bfloat16_tEfNS_4arch4Sm80ELb0ELb0ELb1ELb1ELb1ELb0ELb1ELb1EEENS1_21CollectiveEpilogueFwdINS6_IJS8_SA_S9_EEENS6_IJNS7_ILi1EEESI_SI_EEESC_SE_Li256ELb1ELb1ELb1ELb0EEENS1_36VarlenDynamicPersistentTileSchedulerILi128ELi64ELi256ELi256ELb1ELb1ELb0ELb0ELb1ELb1EEEEEEEEEvNT_6ParamsE)
        /*0194*/ 	.word	0x00000000


	//----- nvinfo : EIATTR_REGCOUNT
	.align		4
.L_78:
        /*0198*/ 	.byte	0x04, 0x2f
        /*019a*/ 	.short	(.L_80 - .L_79)
	.align		4
.L_79:
        /*019c*/ 	.word	index@(_ZN7cutlass13device_kernelIN5flash19enable_sm80_to_sm89INS1_16FlashAttnFwdSm80INS1_25CollectiveMainloopFwdSm80ILi8ELi1ELb0EN4cute5tupleIJNS5_1CILi128EEENS7_ILi64EEENS7_ILi192EEEEEELi192ENS_10bfloat16_tEfNS_4arch4Sm80ELb0ELb0ELb1ELb0ELb1ELb0ELb1ELb1EEENS1_21CollectiveEpilogueFwdINS6_IJS8_SA_S9_EEENS6_IJNS7_ILi1EEESI_SI_EEESC_SE_Li256ELb0ELb1ELb1ELb0EEENS1_19SingleTileSchedulerILb0ELb1ELb1ELi128EEEEEEEEEvNT_6ParamsE)
        /*01a0*/ 	.word	0x00000004


	//----- nvinfo : EIATTR_FRAME_SIZE
	.align		4
.L_80:
        /*01a4*/ 	.byte	0x04, 0x11
        /*01a6*/ 	.short	(.L_82 - .L_81)
	.align		4
.L_81:
        /*01a8*/ 	.word	index@(_ZN7cutlass13device_kernelIN5flash19enable_sm80_to_sm89INS1_16FlashAttnFwdSm80INS1_25CollectiveMainloopFwdSm80ILi8ELi1ELb0EN4cute5tupleIJNS5_1CILi128EEENS7_ILi64EEENS7_ILi192EEEEEELi192ENS_10bfloat16_tEfNS_4arch4Sm80ELb0ELb0ELb1ELb0ELb1ELb0ELb1ELb1EEENS1_21CollectiveEpilogueFwdINS6_IJS8_SA_S9_EEENS6_IJNS7_ILi1EEESI_SI_EEESC_SE_Li256ELb0ELb1ELb1ELb0EEENS1_19SingleTileSchedulerILb0ELb1ELb1ELi128EEEEEEEEEvNT_6ParamsE)
        /*01ac*/ 	.word	0x00000000


	//----- nvinfo : EIATTR_MIN_STACK_SIZE
	.align		4
.L_82:
        /*01b0*/ 	.byte	0x04, 0x12
        /*01b2*/ 	.short	(.L_84 - .L_83)
	.align		4
.L_83:
        /*01b4*/ 	.word	index@(_ZN7cutlass13device_kernelIN5flash19enable_sm80_to_sm89INS1_16FlashAttnFwdSm80INS1_25CollectiveMainloopFwdSm80ILi8ELi1ELb0EN4cute5tupleIJNS5_1CILi128EEENS7_ILi64EEENS7_ILi192EEEEEELi192ENS_10bfloat16_tEfNS_4arch4Sm80ELb0ELb0ELb1ELb0ELb1ELb0ELb1ELb1EEENS1_21CollectiveEpilogueFwdINS6_IJS8_SA_S9_EEENS6_IJNS7_ILi1EEESI_SI_EEESC_SE_Li256ELb0ELb1ELb1ELb0EEENS1_19SingleTileSchedulerILb0ELb1ELb1ELi128EEEEEEEEEvNT_6ParamsE)
        /*01b8*/ 	.word	0x00000000


	//----- nvinfo : EIATTR_MIN_STACK_SIZE
	.align		4
.L_84:
        /*01bc*/ 	.byte	0x04, 0x12
        /*01be*/ 	.short	(.L_86 - .L_85)
	.align		4
.L_85:
        /*01c0*/ 	.word	index@(_ZN7cutlass13device_kernelIN5flash19enable_sm80_to_sm89INS1_16FlashAttnFwdSm80INS1_25CollectiveMainloopFwdSm80ILi8ELi1ELb0EN4cute5tupleIJNS5_1CILi128EEENS7_ILi64EEENS7_ILi192EEEEEELi192ENS_10bfloat16_tEfNS_4arch4Sm80ELb0ELb0ELb1ELb1ELb1ELb0ELb1ELb1EEENS1_21CollectiveEpilogueFwdINS6_IJS8_SA_S9_EEENS6_IJNS7_ILi1EEESI_SI_EEESC_SE_Li256ELb1ELb1ELb1ELb0EEENS1_36VarlenDynamicPersistentTileSchedulerILi128ELi64ELi256ELi256ELb1ELb1ELb0ELb0ELb1ELb1EEEEEEEEEvNT_6ParamsE)
        /*01c4*/ 	.word	0x00000000


	//----- nvinfo : EIATTR_MIN_STACK_SIZE
	.align		4
.L_86:
        /*01c8*/ 	.byte	0x04, 0x12
        /*01ca*/ 	.short	(.L_88 - .L_87)
	.align		4
.L_87:
        /*01cc*/ 	.word	index@(_ZN7cutlass13device_kernelIN5flash19enable_sm80_to_sm89INS1_16FlashAttnFwdSm80INS1_25CollectiveMainloopFwdSm80ILi8ELi1ELb0EN4cute5tupleIJNS5_1CILi128EEENS7_ILi64EEENS7_ILi192EEEEEELi192ENS_10bfloat16_tEfNS_4arch4Sm80ELb0ELb0ELb1ELb1ELb1ELb1ELb1ELb1EEENS1_21CollectiveEpilogueFwdINS6_IJS8_SA_S9_EEENS6_IJNS7_ILi1EEESI_SI_EEESC_SE_Li256ELb1ELb1ELb1ELb0EEENS1_36VarlenDynamicPersistentTileSchedulerILi128ELi64ELi256ELi256ELb1ELb1ELb0ELb0ELb1ELb1EEEEEEEEEvNT_6ParamsE)
        /*01d0*/ 	.word	0x00000000


	//----- nvinfo : EIATTR_MIN_STACK_SIZE
	.align		4
.L_88:
        /*01d4*/ 	.byte	0x04, 0x12
        /*01d6*/ 	.short	(.L_90 - .L_89)
	.align		4
.L_89:
        /*01d8*/ 	.word	index@(_ZN7cutlass13device_kernelIN5flash19enable_sm80_to_sm89INS1_16FlashAttnFwdSm80INS1_25CollectiveMainloopFwdSm80ILi8ELi1ELb0EN4cute5tupleIJNS5_1CILi128EEENS7_ILi64EEENS7_ILi192EEEEEELi192ENS_10bfloat16_tEfNS_4arch4Sm80ELb0ELb1ELb1ELb0ELb1ELb0ELb1ELb1EEENS1_21CollectiveEpilogueFwdINS6_IJS8_SA_S9_EEENS6_IJNS7_ILi1EEESI_SI_EEESC_SE_Li256ELb0ELb1ELb1ELb0EEENS1_19SingleTileSchedulerILb0ELb1ELb1ELi128EEEEEEEEEvNT_6ParamsE)
        /*01dc*/ 	.word	0x00000000


	//----- nvinfo : EIATTR_MIN_STACK_SIZE
	.align		4
.L_90:
        /*01e0*/ 	.byte	0x04, 0x12
        /*01e2*/ 	.short	(.L_92 - .L_91)
	.align		4
.L_91:
        /*01e4*/ 	.word	index@(_ZN7cutlass13device_kernelIN5flash19enable_sm80_to_sm89INS1_16FlashAttnFwdSm80INS1_25CollectiveMainloopFwdSm80ILi8ELi1ELb0EN4cute5tupleIJNS5_1CILi128EEENS7_ILi64EEENS7_ILi192EEEEEELi192ENS_10bfloat16_tEfNS_4arch4Sm80ELb0ELb1ELb1ELb1ELb1ELb0ELb1ELb1EEENS1_21CollectiveEpilogueFwdINS6_IJS8_SA_S9_EEENS6_IJNS7_ILi1EEESI_SI_EEESC_SE_Li256ELb1ELb1ELb1ELb0EEENS1_36VarlenDynamicPersistentTileSchedulerILi128ELi64ELi256ELi256ELb1ELb1ELb0ELb1ELb0ELb1EEEEEEEEEvNT_6ParamsE)
        /*01e8*/ 	.word	0x00000000


	//----- nvinfo : EIATTR_MIN_STACK_SIZE
	.align		4
.L_92:
        /*01ec*/ 	.byte	0x04, 0x12
        /*01ee*/ 	.short	(.L_94 - .L_93)
	.align		4
.L_93:
        /*01f0*/ 	.word	index@(_ZN7cutlass13device_kernelIN5flash19enable_sm80_to_sm89INS1_16FlashAttnFwdSm80INS1_25CollectiveMainloopFwdSm80ILi8ELi1ELb0EN4cute5tupleIJNS5_1CILi128EEENS7_ILi64EEENS7_ILi192EEEEEELi192ENS_10bfloat16_tEfNS_4arch4Sm80ELb0ELb1ELb1ELb1ELb1ELb1ELb1ELb1EEENS1_21CollectiveEpilogueFwdINS6_IJS8_SA_S9_EEENS6_IJNS7_ILi1EEESI_SI_EEESC_SE_Li256ELb1ELb1ELb1ELb0EEENS1_36VarlenDynamicPersistentTileSchedulerILi128ELi64ELi256ELi256ELb1ELb1ELb0ELb1ELb0ELb1EEEEEEEEEvNT_6ParamsE)
        /*01f4*/ 	.word	0x00000000


	//----- nvinfo : EIATTR_MIN_STACK_SIZE
	.align		4
.L_94:
        /*01f8*/ 	.byte	0x04, 0x12
        /*01fa*/ 	.short	(.L_96 - .L_95)
	.align		4
.L_95:
        /*01fc*/ 	.word	index@(_ZN7cutlass13device_kernelIN5flash19enable_sm80_to_sm89INS1_16FlashAttnFwdSm80INS1_25CollectiveMainloopFwdSm80ILi8ELi1ELb0EN4cute5tupleIJNS5_1CILi128EEENS7_ILi64EEENS7_ILi192EEEEEELi192ENS_10bfloat16_tEfNS_4arch4Sm80ELb1ELb0ELb1ELb0ELb1ELb0ELb1ELb1EEENS1_21CollectiveEpilogueFwdINS6_IJS8_SA_S9_EEENS6_IJNS7_ILi1EEESI_SI_EEESC_SE_Li256ELb0ELb1ELb1ELb0EEENS1_30DynamicPersistentTileSchedulerILi256ELi256ELb1ELb1ELb0EEEEEEEEEvNT_6ParamsE)
        /*0200*/ 	.word	0x00000000


	//----- nvinfo : EIATTR_MIN_STACK_SIZE
	.align		4
.L_96:
        /*0204*/ 	.byte	0x04, 0x12
        /*0206*/ 	.short	(.L_98 - .L_97)
	.align		4
.L_97:
        /*0208*/ 	.word	index@(_ZN7cutlass13device_kernelIN5flash19enable_sm80_to_sm89INS1_16FlashAttnFwdSm80INS1_25CollectiveMainloopFwdSm80ILi8ELi1ELb0EN4cute5tupleIJNS5_1CILi128EEENS7_ILi64EEENS7_ILi192EEEEEELi192ENS_10bfloat16_tEfNS_4arch4Sm80ELb1ELb0ELb1ELb1ELb1ELb0ELb1ELb1EEENS1_21CollectiveEpilogueFwdINS6_IJS8_SA_S9_EEENS6_IJNS7_ILi1EEESI_SI_EEESC_SE_Li256ELb1ELb1ELb1ELb0EEENS1_36VarlenDynamicPersistentTileSchedulerILi128ELi64ELi256ELi256ELb1ELb1ELb0ELb1ELb1ELb1EEEEEEEEEvNT_6ParamsE)
        /*020c*/ 	.word	0x00000000


	//----- nvinfo : EIATTR_MIN_STACK_SIZE
	.align		4
.L_98:
        /*0210*/ 	.byte	0x04, 0x12
        /*0212*/ 	.short	(.L_100 - .L_99)
	.align		4
.L_99:
        /*0214*/ 	.word	index@(_ZN7cutlass13device_kernelIN5flash19enable_sm80_to_sm89INS1_16FlashAttnFwdSm80INS1_25CollectiveMainloopFwdSm80ILi8ELi1ELb0EN4cute5tupleIJNS5_1CILi128EEENS7_ILi64EEENS7_ILi192EEEEEELi192ENS_10bfloat16_tEfNS_4arch4Sm80ELb1ELb0ELb1ELb1ELb1ELb1ELb1ELb1EEENS1_21CollectiveEpilogueFwdINS6_IJS8_SA_S9_EEENS6_IJNS7_ILi1EEESI_SI_EEESC_SE_Li256ELb1ELb1ELb1ELb0EEENS1_36VarlenDynamicPersistentTileSchedulerILi128ELi64ELi256ELi256ELb1ELb1ELb0ELb1ELb1ELb1EEEEEEEEEvNT_6ParamsE)
        /*0218*/ 	.word	0x00000000


	//----- nvinfo : EIATTR_MIN_STACK_SIZE
	.align		4
.L_100:
        /*021c*/ 	.byte	0x04, 0x12
        /*021e*/ 	.short	(.L_102 - .L_101)
	.align		4
.L_101:
        /*0220*/ 	.word	index@(_ZN7cutlass13device_kernelIN5flash19enable_sm80_to_sm89INS1_16FlashAttnFwdSm80INS1_25CollectiveMainloopFwdSm80ILi8ELi2ELb0EN4cute5tupleIJNS5_1CILi128EEENS7_ILi64EEENS7_ILi192EEEEEELi192ENS_10bfloat16_tEfNS_4arch4Sm80ELb0ELb0ELb1ELb0ELb1ELb0ELb1ELb1EEENS1_21CollectiveEpilogueFwdINS6_IJS8_SA_S9_EEENS6_IJNS7_ILi1EEESI_SI_EEESC_SE_Li256ELb0ELb1ELb1ELb0EEENS1_19SingleTileSchedulerILb0ELb1ELb1ELi128EEEEEEEEEvNT_6ParamsE)
        /*0224*/ 	.word	0x00000000


	//----- nvinfo : EIATTR_MIN_STACK_SIZE
	.align		4
.L_102:
        /*0228*/ 	.byte	0x04, 0x12
        /*022a*/ 	.short	(.L_104 - .L_103)
	.align		4
.L_103:
        /*022c*/ 	.word	index@(_ZN7cutlass13device_kernelIN5flash19enable_sm80_to_sm89INS1_16FlashAttnFwdSm80INS1_25CollectiveMainloopFwdSm80ILi8ELi2ELb0EN4cute5tupleIJNS5_1CILi128EEENS7_ILi64EEENS7_ILi192EEEEEELi192ENS_10bfloat16_tEfNS_4arch4Sm80ELb0ELb0ELb1ELb1ELb1ELb0ELb1ELb1EEENS1_21CollectiveEpilogueFwdINS6_IJS8_SA_S9_EEENS6_IJNS7_ILi1EEESI_SI_EEESC_SE_Li256ELb1ELb1ELb1ELb0EEENS1_36VarlenDynamicPersistentTileSchedulerILi128ELi64ELi256ELi256ELb1ELb1ELb0ELb0ELb1ELb1EEEEEEEEEvNT_6ParamsE)
        /*0230*/ 	.word	0x00000000


	//----- nvinfo : EIATTR_MIN_STACK_SIZE
	.align		4
.L_104:
        /*0234*/ 	.byte	0x04, 0x12
        /*0236*/ 	.short	(.L_106 - .L_105)
	.align		4
.L_105:
        /*0238*/ 	.word	index@(_ZN7cutlass13device_kernelIN5flash19enable_sm80_to_sm89INS1_16FlashAttnFwdSm80INS1_25CollectiveMainloopFwdSm80ILi8ELi2ELb0EN4cute5tupleIJNS5_1CILi128EEENS7_ILi64EEENS7_ILi192EEEEEELi192ENS_10bfloat16_tEfNS_4arch4Sm80ELb0ELb0ELb1ELb1ELb1ELb1ELb1ELb1EEENS1_21CollectiveEpilogueFwdINS6_IJS8_SA_S9_EEENS6_IJNS7_ILi1EEESI_SI_EEESC_SE_Li256ELb1ELb1ELb1ELb0EEENS1_36VarlenDynamicPersistentTileSchedulerILi128ELi64ELi256ELi256ELb1ELb1ELb0ELb0ELb1ELb1EEEEEEEEEvNT_6ParamsE)
        /*023c*/ 	.word	0x00000000


	//----- nvinfo : EIATTR_MIN_STACK_SIZE
	.align		4
.L_106:
        /*0240*/ 	.byte	0x04, 0x12
        /*0242*/ 	.short	(.L_108 - .L_107)
	.align		4
.L_107:
        /*0244*/ 	.word	index@(_ZN7cutlass13device_kernelIN5flash19enable_sm80_to_sm89INS1_16FlashAttnFwdSm80INS1_25CollectiveMainloopFwdSm80ILi8ELi2ELb0EN4cute5tupleIJNS5_1CILi128EEENS7_ILi64EEENS7_ILi192EEEEEELi192ENS_10bfloat16_tEfNS_4arch4Sm80ELb0ELb1ELb1ELb0ELb1ELb0ELb1ELb1EEENS1_21CollectiveEpilogueFwdINS6_IJS8_SA_S9_EEENS6_IJNS7_ILi1EEESI_SI_EEESC_SE_Li256ELb0ELb1ELb1ELb0EEENS1_19SingleTileSchedulerILb0ELb1ELb1ELi128EEEEEEEEEvNT_6ParamsE)
        /*0248*/ 	.word	0x00000000


	//----- nvinfo : EIATTR_MIN_STACK_SIZE
	.align		4
.L_108:
        /*024c*/ 	.byte	0x04, 0x12
        /*024e*/ 	.short	(.L_110 - .L_109)
	.align		4
.L_109:
        /*0250*/ 	.word	index@(_ZN7cutlass13device_kernelIN5flash19enable_sm80_to_sm89INS1_16FlashAttnFwdSm80INS1_25CollectiveMainloopFwdSm80ILi8ELi2ELb0EN4cute5tupleIJNS5_1CILi128EEENS7_ILi64EEENS7_ILi192EEEEEELi192ENS_10bfloat16_tEfNS_4arch4Sm80ELb0ELb1ELb1ELb1ELb1ELb0ELb1ELb1EEENS1_21CollectiveEpilogueFwdINS6_IJS8_SA_S9_EEENS6_IJNS7_ILi1EEESI_SI_EEESC_SE_Li256ELb1ELb1ELb1ELb0EEENS1_36VarlenDynamicPersistentTileSchedulerILi128ELi64ELi256ELi256ELb1ELb1ELb0ELb1ELb0ELb1EEEEEEEEEvNT_6ParamsE)
        /*0254*/ 	.word	0x00000000


	//----- nvinfo : EIATTR_MIN_STACK_SIZE
	.align		4
.L_110:
        /*0258*/ 	.byte	0x04, 0x12
        /*025a*/ 	.short	(.L_112 - .L_111)
	.align		4
.L_111:
        /*025c*/ 	.word	index@(_ZN7cutlass13device_kernelIN5flash19enable_sm80_to_sm89INS1_16FlashAttnFwdSm80INS1_25CollectiveMainloopFwdSm80ILi8ELi2ELb0EN4cute5tupleIJNS5_1CILi128EEENS7_ILi64EEENS7_ILi192EEEEEELi192ENS_10bfloat16_tEfNS_4arch4Sm80ELb0ELb1ELb1ELb1ELb1ELb1ELb1ELb1EEENS1_21CollectiveEpilogueFwdINS6_IJS8_SA_S9_EEENS6_IJNS7_ILi1EEESI_SI_EEESC_SE_Li256ELb1ELb1ELb1ELb0EEENS1_36VarlenDynamicPersistentTileSchedulerILi128ELi64ELi256ELi256ELb1ELb1ELb0ELb1ELb0ELb1EEEEEEEEEvNT_6ParamsE)
        /*0260*/ 	.word	0x00000000


	//----- nvinfo : EIATTR_MIN_STACK_SIZE
	.align		4
.L_112:
        /*0264*/ 	.byte	0x04, 0x12
        /*0266*/ 	.short	(.L_114 - .L_113)
	.align		4
.L_113:
        /*0268*/ 	.word	index@(_ZN7cutlass13device_kernelIN5flash19enable_sm80_to_sm89INS1_16FlashAttnFwdSm80INS1_25CollectiveMainloopFwdSm80ILi8ELi2ELb0EN4cute5tupleIJNS5_1CILi128EEENS7_ILi64EEENS7_ILi192EEEEEELi192ENS_10bfloat16_tEfNS_4arch4Sm80ELb1ELb0ELb1ELb0ELb1ELb0ELb1ELb1EEENS1_21CollectiveEpilogueFwdINS6_IJS8_SA_S9_EEENS6_IJNS7_ILi1EEESI_SI_EEESC_SE_Li256ELb0ELb1ELb1ELb0EEENS1_30DynamicPersistentTileSchedulerILi256ELi256ELb1ELb1ELb0EEEEEEEEEvNT_6ParamsE)
        /*026c*/ 	.word	0x00000000


	//----- nvinfo : EIATTR_MIN_STACK_SIZE
	.align		4
.L_114:
        /*0270*/ 	.byte	0x04, 0x12
        /*0272*/ 	.short	(.L_116 - .L_115)
	.align		4
.L_115:
        /*0274*/ 	.word	index@(_ZN7cutlass13device_kernelIN5flash19enable_sm80_to_sm89INS1_16FlashAttnFwdSm80INS1_25CollectiveMainloopFwdSm80ILi8ELi2ELb0EN4cute5tupleIJNS5_1CILi128EEENS7_ILi64EEENS7_ILi192EEEEEELi192ENS_10bfloat16_tEfNS_4arch4Sm80ELb1ELb0ELb1ELb1ELb1ELb0ELb1ELb1EEENS1_21CollectiveEpilogueFwdINS6_IJS8_SA_S9_EEENS6_IJNS7_ILi1EEESI_SI_EEESC_SE_Li256ELb1ELb1ELb1ELb0EEENS1_36VarlenDynamicPersistentTileSchedulerILi128ELi64ELi256ELi256ELb1ELb1ELb0ELb1ELb1ELb1EEEEEEEEEvNT_6ParamsE)
        /*0278*/ 	.word	0x00000000


	//----- nvinfo : EIATTR_MIN_STACK_SIZE
	.align		4
.L_116:
        /*027c*/ 	.byte	0x04, 0x12
        /*027e*/ 	.short	(.L_118 - .L_117)
	.align		4
.L_117:
        /*0280*/ 	.word	index@(_ZN7cutlass13device_kernelIN5flash19enable_sm80_to_sm89INS1_16FlashAttnFwdSm80INS1_25CollectiveMainloopFwdSm80ILi8ELi2ELb0EN4cute5tupleIJNS5_1CILi128EEENS7_ILi64EEENS7_ILi192EEEEEELi192ENS_10bfloat16_tEfNS_4arch4Sm80ELb1ELb0ELb1ELb1ELb1ELb1ELb1ELb1EEENS1_21CollectiveEpilogueFwdINS6_IJS8_SA_S9_EEENS6_IJNS7_ILi1EEESI_SI_EEESC_SE_Li256ELb1ELb1ELb1ELb0EEENS1_36VarlenDynamicPersistentTileSchedulerILi128ELi64ELi256ELi256ELb1ELb1ELb0ELb1ELb1ELb1EEEEEEEEEvNT_6ParamsE)
        /*0284*/ 	.word	0x00000000
.L_118:


//--------------------- .nv.compat                --------------------------
	.section	.nv.compat,"",@"SHT_CUDA_COMPAT_INFO"
	.align	4
        /*0000*/ 	.byte	0x02, 0x09, 0x01, 0x00, 0x02, 0x02, 0x01, 0x00, 0x02, 0x05, 0x05, 0x00, 0x03, 0x07, 0x01, 0x01
        /*0010*/ 	.byte	0x02, 0x03, 0x00, 0x00, 0x02, 0x06, 0x01, 0x00, 0x04, 0x0b, 0x08, 0x00, 0x00, 0x00, 0x00, 0x00
        /*0020*/ 	.byte	0x00, 0x00, 0x00, 0x00


//--------------------- .nv.info._ZN7cutlass13device_kernelIN5flash19enable_sm80_to_sm89INS1_16FlashAttnFwdSm80INS1_25CollectiveMainloopFwdSm80ILi8ELi1ELb0EN4cute5tupleIJNS5_1CILi128EEENS7_ILi64EEENS7_ILi192EEEEEELi192ENS_10bfloat16_tEfNS_4arch4Sm80ELb0ELb0ELb1ELb0ELb1ELb0ELb1ELb1EEENS1_21CollectiveEpilogueFwdINS6_IJS8_SA_S9_EEENS6_IJNS7_ILi1EEESI_SI_EEESC_SE_Li256ELb0ELb1ELb1ELb0EEENS1_19SingleTileSchedulerILb0ELb1ELb1ELi128EEEEEEEEEvNT_6ParamsE --------------------------
	.section	.nv.info._ZN7cutlass13device_kernelIN5flash19enable_sm80_to_sm89INS1_16FlashAttnFwdSm80INS1_25CollectiveMainloopFwdSm80ILi8ELi1ELb0EN4cute5tupleIJNS5_1CILi128EEENS7_ILi64EEENS7_ILi192EEEEEELi192ENS_10bfloat16_tEfNS_4arch4Sm80ELb0ELb0ELb1ELb0ELb1ELb0ELb1ELb1EEENS1_21CollectiveEpilogueFwdINS6_IJS8_SA_S9_EEENS6_IJNS7_ILi1EEESI_SI_EEESC_SE_Li256ELb0ELb1ELb1ELb0EEENS1_19SingleTileSchedulerILb0ELb1ELb1ELi128EEEEEEEEEvNT_6ParamsE,"",@"SHT_CUDA_INFO"
	.sectionflags	@""
	.align	4


	//----- nvinfo : EIATTR_CUDA_API_VERSION
	.align		4
        /*0000*/ 	.byte	0x04, 0x37
        /*0002*/ 	.short	(.L_120 - .L_119)
.L_119:
        /*0004*/ 	.word	0x00000082


	//----- nvinfo : EIATTR_KPARAM_INFO
	.align		4
.L_120:
        /*0008*/ 	.byte	0x04, 0x17
        /*000a*/ 	.short	(.L_122 - .L_121)
.L_121:
        /*000c*/ 	.word	0x00000000
        /*0010*/ 	.short	0x0000
        /*0012*/ 	.short	0x0000
        /*0014*/ 	.byte	0x00, 0xf0, 0x61, 0x10


	//----- nvinfo : EIATTR_SPARSE_MMA_MASK
	.align		4
.L_122:
        /*0018*/ 	.byte	0x03, 0x50
        /*001a*/ 	.short	0x0000


	//----- nvinfo : EIATTR_MAXREG_COUNT
	.align		4
        /*001c*/ 	.byte	0x03, 0x1b
        /*001e*/ 	.short	0x00ff


	//----- nvinfo : EIATTR_MERCURY_ISA_VERSION
	.align		4
        /*0020*/ 	.byte	0x03, 0x5f
        /*0022*/ 	.short	0x0101


	//----- nvinfo : EIATTR_EXIT_INSTR_OFFSETS
	.align		4
        /*0024*/ 	.byte	0x04, 0x1c
        /*0026*/ 	.short	(.L_124 - .L_123)


	//   ....[0]....
.L_123:
        /*0028*/ 	.word	0x00000010


	//----- nvinfo : EIATTR_MAX_THREADS
	.align		4
.L_124:
        /*002c*/ 	.byte	0x04, 0x05
        /*002e*/ 	.short	(.L_126 - .L_125)
.L_125:
        /*0030*/ 	.word	0x00000100
        /*0034*/ 	.word	0x00000001
        /*0038*/ 	.word	0x00000001


	//----- nvinfo : EIATTR_CBANK_PARAM_SIZE
	.align		4
.L_126:
        /*003c*/ 	.byte	0x03, 0x19
        /*003e*/ 	.short	0x0418


	//----- nvinfo : EIATTR_PARAM_CBANK
	.align		4
        /*0040*/ 	.byte	0x04, 0x0a
        /*0042*/ 	.short	(.L_128 - .L_127)
	.align		4
.L_127:
        /*0044*/ 	.word	index@(.nv.constant0._ZN7cutlass13device_kernelIN5flash19enable_sm80_to_sm89INS1_16FlashAttnFwdSm80INS1_25CollectiveMainloopFwdSm80ILi8ELi1ELb0EN4cute5tupleIJNS5_1CILi128EEENS7_ILi64EEENS7_ILi192EEEEEELi192ENS_10bfloat16_tEfNS_4arch4Sm80ELb0ELb0ELb1ELb0ELb1ELb0ELb1ELb1EEENS1_21CollectiveEpilogueFwdINS6_IJS8_SA_S9_EEENS6_IJNS7_ILi1EEESI_SI_EEESC_SE_Li256ELb0ELb1ELb1ELb0EEENS1_19SingleTileSchedulerILb0ELb1ELb1ELi128EEEEEEEEEvNT_6ParamsE)
        /*0048*/ 	.short	0x0210
        /*004a*/ 	.short	0x0418


	//----- nvinfo : EIATTR_SW_WAR
	.align		4
.L_128:
        /*004c*/ 	.byte	0x04, 0x36
        /*004e*/ 	.short	(.L_130 - .L_129)
.L_129:
        /*0050*/ 	.word	0x00000008
.L_130:


//--------------------- .nv.info._ZN7cutlass13device_kernelIN5flash19enable_sm80_to_sm89INS1_16FlashAttnFwdSm80INS1_25CollectiveMainloopFwdSm80ILi8ELi1ELb0EN4cute5tupleIJNS5_1CILi128EEENS7_ILi64EEENS7_ILi192EEEEEELi192ENS_10bfloat16_tEfNS_4arch4Sm80ELb0ELb0ELb1ELb1ELb1ELb0ELb1ELb1EEENS1_21CollectiveEpilogueFwdINS6_IJS8_SA_S9_EEENS6_IJNS7_ILi1EEESI_SI_EEESC_SE_Li256ELb1ELb1ELb1ELb0EEENS1_36VarlenDynamicPersistentTileSchedulerILi128ELi64ELi256ELi256ELb1ELb1ELb0ELb0ELb1ELb1EEEEEEEEEvNT_6ParamsE --------------------------
	.section	.nv.info._ZN7cutlass13device_kernelIN5flash19enable_sm80_to_sm89INS1_16FlashAttnFwdSm80INS1_25CollectiveMainloopFwdSm80ILi8ELi1ELb0EN4cute5tupleIJNS5_1CILi128EEENS7_ILi64EEENS7_ILi192EEEEEELi192ENS_10bfloat16_tEfNS_4arch4Sm80ELb0ELb0ELb1ELb1ELb1ELb0ELb1ELb1EEENS1_21CollectiveEpilogueFwdINS6_IJS8_SA_S9_EEENS6_IJNS7_ILi1EEESI_SI_EEESC_SE_Li256ELb1ELb1ELb1ELb0EEENS1_36VarlenDynamicPersistentTileSchedulerILi128ELi64ELi256ELi256ELb1ELb1ELb0ELb0ELb1ELb1EEEEEEEEEvNT_6ParamsE,"",@"SHT_CUDA_INFO"
	.sectionflags	@""
	.align	4


	//----- nvinfo : EIATTR_CUDA_API_VERSION
	.align		4
        /*0000*/ 	.byte	0x04, 0x37
        /*0002*/ 	.short	(.L_132 - .L_131)
.L_131:
        /*0004*/ 	.word	0x00000082


	//----- nvinfo : EIATTR_KPARAM_INFO
	.align		4
.L_132:
        /*0008*/ 	.byte	0x04, 0x17
        /*000a*/ 	.short	(.L_134 - .L_133)
.L_133:
        /*000c*/ 	.word	0x00000000
        /*0010*/ 	.short	0x0000
        /*0012*/ 	.short	0x0000
        /*0014*/ 	.byte	0x00, 0xf0, 0xe1, 0x10


	//----- nvinfo : EIATTR_SPARSE_MMA_MASK
	.align		4
.L_134:
        /*0018*/ 	.byte	0x03, 0x50
        /*001a*/ 	.short	0x0000


	//----- nvinfo : EIATTR_MAXREG_COUNT
	.align		4
        /*001c*/ 	.byte	0x03, 0x1b
        /*001e*/ 	.short	0x00ff


	//----- nvinfo : EIATTR_MERCURY_ISA_VERSION
	.align		4
        /*0020*/ 	.byte	0x03, 0x5f
        /*0022*/ 	.short	0x0101


	//----- nvinfo : EIATTR_EXIT_INSTR_OFFSETS
	.align		4
        /*0024*/ 	.byte	0x04, 0x1c
        /*0026*/ 	.short	(.L_136 - .L_135)


	//   ....[0]....
.L_135:
        /*0028*/ 	.word	0x00000010


	//----- nvinfo : EIATTR_MAX_THREADS
	.align		4
.L_136:
        /*002c*/ 	.byte	0x04, 0x05
        /*002e*/ 	.short	(.L_138 - .L_137)
.L_137:
        /*0030*/ 	.word	0x00000100
        /*0034*/ 	.word	0x00000001
        /*0038*/ 	.word	0x00000001


	//----- nvinfo : EIATTR_CBANK_PARAM_SIZE
	.align		4
.L_138:
        /*003c*/ 	.byte	0x03, 0x19
        /*003e*/ 	.short	0x0438


	//----- nvinfo : EIATTR_PARAM_CBANK
	.align		4
        /*0040*/ 	.byte	0x04, 0x0a
        /*0042*/ 	.short	(.L_140 - .L_139)
	.align		4
.L_139:
        /*0044*/ 	.word	index@(.nv.constant0._ZN7cutlass13device_kernelIN5flash19enable_sm80_to_sm89INS1_16FlashAttnFwdSm80INS1_25CollectiveMainloopFwdSm80ILi8ELi1ELb0EN4cute5tupleIJNS5_1CILi128EEENS7_ILi64EEENS7_ILi192EEEEEELi192ENS_10bfloat16_tEfNS_4arch4Sm80ELb0ELb0ELb1ELb1ELb1ELb0ELb1ELb1EEENS1_21CollectiveEpilogueFwdINS6_IJS8_SA_S9_EEENS6_IJNS7_ILi1EEESI_SI_EEESC_SE_Li256ELb1ELb1ELb1ELb0EEENS1_36VarlenDynamicPersistentTileSchedulerILi128ELi64ELi256ELi256ELb1ELb1ELb0ELb0ELb1ELb1EEEEEEEEEvNT_6ParamsE)
        /*0048*/ 	.short	0x0210
        /*004a*/ 	.short	0x0438


	//----- nvinfo : EIATTR_SW_WAR
	.align		4
.L_140:
        /*004c*/ 	.byte	0x04, 0x36
        /*004e*/ 	.short	(.L_142 - .L_141)
.L_141:
        /*0050*/ 	.word	0x00000008
.L_142:


//--------------------- .nv.info._ZN7cutlass13device_kernelIN5flash19enable_sm80_to_sm89INS1_16FlashAttnFwdSm80INS1_25CollectiveMainloopFwdSm80ILi8ELi1ELb0EN4cute5tupleIJNS5_1CILi128EEENS7_ILi64EEENS7_ILi192EEEEEELi192ENS_10bfloat16_tEfNS_4arch4Sm80ELb0ELb0ELb1ELb1ELb1ELb1ELb1ELb1EEENS1_21CollectiveEpilogueFwdINS6_IJS8_SA_S9_EEENS6_IJNS7_ILi1EEESI_SI_EEESC_SE_Li256ELb1ELb1ELb1ELb0EEENS1_36VarlenDynamicPersistentTileSchedulerILi128ELi64ELi256ELi256ELb1ELb1ELb0ELb0ELb1ELb1EEEEEEEEEvNT_6ParamsE --------------------------
	.section	.nv.info._ZN7cutlass13device_kernelIN5flash19enable_sm80_to_sm89INS1_16FlashAttnFwdSm80INS1_25CollectiveMainloopFwdSm80ILi8ELi1ELb0EN4cute5tupleIJNS5_1CILi128EEENS7_ILi64EEENS7_ILi192EEEEEELi192ENS_10bfloat16_tEfNS_4arch4Sm80ELb0ELb0ELb1ELb1ELb1ELb1ELb1ELb1EEENS1_21CollectiveEpilogueFwdINS6_IJS8_SA_S9_EEENS6_IJNS7_ILi1EEESI_SI_EEESC_SE_Li256ELb1ELb1ELb1ELb0EEENS1_36VarlenDynamicPersistentTileSchedulerILi128ELi64ELi256ELi256ELb1ELb1ELb0ELb0ELb1ELb1EEEEEEEEEvNT_6ParamsE,"",@"SHT_CUDA_INFO"
	.sectionflags	@""
	.align	4


	//----- nvinfo : EIATTR_CUDA_API_VERSION
	.align		4
        /*0000*/ 	.byte	0x04, 0x37
        /*0002*/ 	.short	(.L_144 - .L_143)
.L_143:
        /*0004*/ 	.word	0x00000082


	//----- nvinfo : EIATTR_KPARAM_INFO
	.align		4
.L_144:
        /*0008*/ 	.byte	0x04, 0x17
        /*000a*/ 	.short	(.L_146 - .L_145)
.L_145:
        /*000c*/ 	.word	0x00000000
        /*0010*/ 	.short	0x0000
        /*0012*/ 	.short	0x0000
        /*0014*/ 	.byte	0x00, 0xf0, 0xe1, 0x10


	//----- nvinfo : EIATTR_SPARSE_MMA_MASK
	.align		4
.L_146:
        /*0018*/ 	.byte	0x03, 0x50
        /*001a*/ 	.short	0x0000


	//----- nvinfo : EIATTR_MAXREG_COUNT
	.align		4
        /*001c*/ 	.byte	0x03, 0x1b
        /*001e*/ 	.short	0x00ff


	//----- nvinfo : EIATTR_MERCURY_ISA_VERSION
	.align		4
        /*0020*/ 	.byte	0x03, 0x5f
        /*0022*/ 	.short	0x0101


	//----- nvinfo : EIATTR_EXIT_INSTR_OFFSETS
	.align		4
        /*0024*/ 	.byte	0x04, 0x1c
        /*0026*/ 	.short	(.L_148 - .L_147)


	//   ....[0]....
.L_147:
        /*0028*/ 	.word	0x00000010


	//----- nvinfo : EIATTR_MAX_THREADS
	.align		4
.L_148:
        /*002c*/ 	.byte	0x04, 0x05
        /*002e*/ 	.short	(.L_150 - .L_149)
.L_149:
        /*0030*/ 	.word	0x00000100
        /*0034*/ 	.word	0x00000001
        /*0038*/ 	.word	0x00000001


	//----- nvinfo : EIATTR_CBANK_PARAM_SIZE
	.align		4
.L_150:
        /*003c*/ 	.byte	0x03, 0x19
        /*003e*/ 	.short	0x0438


	//----- nvinfo : EIATTR_PARAM_CBANK
	.align		4
        /*0040*/ 	.byte	0x04, 0x0a
        /*0042*/ 	.short	(.L_152 - .L_151)
	.align		4
.L_151:
        /*0044*/ 	.word	index@(.nv.constant0._ZN7cutlass13device_kernelIN5flash19enable_sm80_to_sm89INS1_16FlashAttnFwdSm80INS1_25CollectiveMainloopFwdSm80ILi8ELi1ELb0EN4cute5tupleIJNS5_1CILi128EEENS7_ILi64EEENS7_ILi192EEEEEELi192ENS_10bfloat16_tEfNS_4arch4Sm80ELb0ELb0ELb1ELb1ELb1ELb1ELb1ELb1EEENS1_21CollectiveEpilogueFwdINS6_IJS8_SA_S9_EEENS6_IJNS7_ILi1EEESI_SI_EEESC_SE_Li256ELb1ELb1ELb1ELb0EEENS1_36VarlenDynamicPersistentTileSchedulerILi128ELi64ELi256ELi256ELb1ELb1ELb0ELb0ELb1ELb1EEEEEEEEEvNT_6ParamsE)
        /*0048*/ 	.short	0x0210
        /*004a*/ 	.short	0x0438


	//----- nvinfo : EIATTR_SW_WAR
	.align		4
.L_152:
        /*004c*/ 	.byte	0x04, 0x36
        /*004e*/ 	.short	(.L_154 - .L_153)
.L_153:
        /*0050*/ 	.word	0x00000008
.L_154:


//--------------------- .nv.info._ZN7cutlass13device_kernelIN5flash19enable_sm80_to_sm89INS1_16FlashAttnFwdSm80INS1_25CollectiveMainloopFwdSm80ILi8ELi1ELb0EN4cute5tupleIJNS5_1CILi128EEENS7_ILi64EEENS7_ILi192EEEEEELi192ENS_10bfloat16_tEfNS_4arch4Sm80ELb0ELb1ELb1ELb0ELb1ELb0ELb1ELb1EEENS1_21CollectiveEpilogueFwdINS6_IJS8_SA_S9_EEENS6_IJNS7_ILi1EEESI_SI_EEESC_SE_Li256ELb0ELb1ELb1ELb0EEENS1_19SingleTileSchedulerILb0ELb1ELb1ELi128EEEEEEEEEvNT_6ParamsE --------------------------
	.section	.nv.info._ZN7cutlass13device_kernelIN5flash19enable_sm80_to_sm89INS1_16FlashAttnFwdSm80INS1_25CollectiveMainloopFwdSm80ILi8ELi1ELb0EN4cute5tupleIJNS5_1CILi128EEENS7_ILi64EEENS7_ILi192EEEEEELi192ENS_10bfloat16_tEfNS_4arch4Sm80ELb0ELb1ELb1ELb0ELb1ELb0ELb1ELb1EEENS1_21CollectiveEpilogueFwdINS6_IJS8_SA_S9_EEENS6_IJNS7_ILi1EEESI_SI_EEESC_SE_Li256ELb0ELb1ELb1ELb0EEENS1_19SingleTileSchedulerILb0ELb1ELb1ELi128EEEEEEEEEvNT_6ParamsE,"",@"SHT_CUDA_INFO"
	.sectionflags	@""
	.align	4


	//----- nvinfo : EIATTR_CUDA_API_VERSION
	.align		4
        /*0000*/ 	.byte	0x04, 0x37
        /*0002*/ 	.short	(.L_156 - .L_155)
.L_155:
        /*0004*/ 	.word	0x00000082


	//----- nvinfo : EIATTR_KPARAM_INFO
	.align		4
.L_156:
        /*0008*/ 	.byte	0x04, 0x17
        /*000a*/ 	.short	(.L_158 - .L_157)
.L_157:
        /*000c*/ 	.word	0x00000000
        /*0010*/ 	.short	0x0000
        /*0012*/ 	.short	0x0000
        /*0014*/ 	.byte	0x00, 0xf0, 0x61, 0x10


	//----- nvinfo : EIATTR_SPARSE_MMA_MASK
	.align		4
.L_158:
        /*0018*/ 	.byte	0x03, 0x50
        /*001a*/ 	.short	0x0000


	//----- nvinfo : EIATTR_MAXREG_COUNT
	.align		4
        /*001c*/ 	.byte	0x03, 0x1b
        /*001e*/ 	.short	0x00ff


	//----- nvinfo : EIATTR_MERCURY_ISA_VERSION
	.align		4
        /*0020*/ 	.byte	0x03, 0x5f
        /*0022*/ 	.short	0x0101


	//----- nvinfo : EIATTR_EXIT_INSTR_OFFSETS
	.align		4
        /*0024*/ 	.byte	0x04, 0x1c
        /*0026*/ 	.short	(.L_160 - .L_159)


	//   ....[0]....
.L_159:
        /*0028*/ 	.word	0x00000010


	//----- nvinfo : EIATTR_MAX_THREADS
	.align		4
.L_160:
        /*002c*/ 	.byte	0x04, 0x05
        /*002e*/ 	.short	(.L_162 - .L_161)
.L_161:
        /*0030*/ 	.word	0x00000100
        /*0034*/ 	.word	0x00000001
        /*0038*/ 	.word	0x00000001


	//----- nvinfo : EIATTR_CBANK_PARAM_SIZE
	.align		4
.L_162:
        /*003c*/ 	.byte	0x03, 0x19
        /*003e*/ 	.short	0x0418


	//----- nvinfo : EIATTR_PARAM_CBANK
	.align		4
        /*0040*/ 	.byte	0x04, 0x0a
        /*0042*/ 	.short	(.L_164 - .L_163)
	.align		4
.L_163:
        /*0044*/ 	.word	index@(.nv.constant0._ZN7cutlass13device_kernelIN5flash19enable_sm80_to_sm89INS1_16FlashAttnFwdSm80INS1_25CollectiveMainloopFwdSm80ILi8ELi1ELb0EN4cute5tupleIJNS5_1CILi128EEENS7_ILi64EEENS7_ILi192EEEEEELi192ENS_10bfloat16_tEfNS_4arch4Sm80ELb0ELb1ELb1ELb0ELb1ELb0ELb1ELb1EEENS1_21CollectiveEpilogueFwdINS6_IJS8_SA_S9_EEENS6_IJNS7_ILi1EEESI_SI_EEESC_SE_Li256ELb0ELb1ELb1ELb0EEENS1_19SingleTileSchedulerILb0ELb1ELb1ELi128EEEEEEEEEvNT_6ParamsE)
        /*0048*/ 	.short	0x0210
        /*004a*/ 	.short	0x0418


	//----- nvinfo : EIATTR_SW_WAR
	.align		4
.L_164:
        /*004c*/ 	.byte	0x04, 0x36
        /*004e*/ 	.short	(.L_166 - .L_165)
.L_165:
        /*0050*/ 	.word	0x00000008
.L_166:


//--------------------- .nv.info._ZN7cutlass13device_kernelIN5flash19enable_sm80_to_sm89INS1_16FlashAttnFwdSm80INS1_25CollectiveMainloopFwdSm80ILi8ELi1ELb0EN4cute5tupleIJNS5_1CILi128EEENS7_ILi64EEENS7_ILi192EEEEEELi192ENS_10bfloat16_tEfNS_4arch4Sm80ELb0ELb1ELb1ELb1ELb1ELb0ELb1ELb1EEENS1_21CollectiveEpilogueFwdINS6_IJS8_SA_S9_EEENS6_IJNS7_ILi1EEESI_SI_EEESC_SE_Li256ELb1ELb1ELb1ELb0EEENS1_36VarlenDynamicPersistentTileSchedulerILi128ELi64ELi256ELi256ELb1ELb1ELb0ELb1ELb0ELb1EEEEEEEEEvNT_6ParamsE --------------------------
	.section	.nv.info._ZN7cutlass13device_kernelIN5flash19enable_sm80_to_sm89INS1_16FlashAttnFwdSm80INS1_25CollectiveMainloopFwdSm80ILi8ELi1ELb0EN4cute5tupleIJNS5_1CILi128EEENS7_ILi64EEENS7_ILi192EEEEEELi192ENS_10bfloat16_tEfNS_4arch4Sm80ELb0ELb1ELb1ELb1ELb1ELb0ELb1ELb1EEENS1_21CollectiveEpilogueFwdINS6_IJS8_SA_S9_EEENS6_IJNS7_ILi1EEESI_SI_EEESC_SE_Li256ELb1ELb1ELb1ELb0EEENS1_36VarlenDynamicPersistentTileSchedulerILi128ELi64ELi256ELi256ELb1ELb1ELb0ELb1ELb0ELb1EEEEEEEEEvNT_6ParamsE,"",@"SHT_CUDA_INFO"
	.sectionflags	@""
	.align	4


	//----- nvinfo : EIATTR_CUDA_API_VERSION
	.align		4
        /*0000*/ 	.byte	0x04, 0x37
        /*0002*/ 	.short	(.L_168 - .L_167)
.L_167:
        /*0004*/ 	.word	0x00000082


	//----- nvinfo : EIATTR_KPARAM_INFO
	.align		4
.L_168:
        /*0008*/ 	.byte	0x04, 0x17
        /*000a*/ 	.short	(.L_170 - .L_169)
.L_169:
        /*000c*/ 	.word	0x00000000
        /*0010*/ 	.short	0x0000
        /*0012*/ 	.short	0x0000
        /*0014*/ 	.byte	0x00, 0xf0, 0xe1, 0x10


	//----- nvinfo : EIATTR_SPARSE_MMA_MASK
	.align		4
.L_170:
        /*0018*/ 	.byte	0x03, 0x50
        /*001a*/ 	.short	0x0000


	//----- nvinfo : EIATTR_MAXREG_COUNT
	.align		4
        /*001c*/ 	.byte	0x03, 0x1b
        /*001e*/ 	.short	0x00ff


	//----- nvinfo : EIATTR_MERCURY_ISA_VERSION
	.align		4
        /*0020*/ 	.byte	0x03, 0x5f
        /*0022*/ 	.short	0x0101


	//----- nvinfo : EIATTR_EXIT_INSTR_OFFSETS
	.align		4
        /*0024*/ 	.byte	0x04, 0x1c
        /*0026*/ 	.short	(.L_172 - .L_171)


	//   ....[0]....
.L_171:
        /*0028*/ 	.word	0x00000010


	//----- nvinfo : EIATTR_MAX_THREADS
	.align		4
.L_172:
        /*002c*/ 	.byte	0x04, 0x05
        /*002e*/ 	.short	(.L_174 - .L_173)
.L_173:
        /*0030*/ 	.word	0x00000100
        /*0034*/ 	.word	0x00000001
        /*0038*/ 	.word	0x00000001


	//----- nvinfo : EIATTR_CBANK_PARAM_SIZE
	.align		4
.L_174:
        /*003c*/ 	.byte	0x03, 0x19
        /*003e*/ 	.short	0x0438


	//----- nvinfo : EIATTR_PARAM_CBANK
	.align		4
        /*0040*/ 	.byte	0x04, 0x0a
        /*0042*/ 	.short	(.L_176 - .L_175)
	.align		4
.L_175:
        /*0044*/ 	.word	index@(.nv.constant0._ZN7cutlass13device_kernelIN5flash19enable_sm80_to_sm89INS1_16FlashAttnFwdSm80INS1_25CollectiveMainloopFwdSm80ILi8ELi1ELb0EN4cute5tupleIJNS5_1CILi128EEENS7_ILi64EEENS7_ILi192EEEEEELi192ENS_10bfloat16_tEfNS_4arch4Sm80ELb0ELb1ELb1ELb1ELb1ELb0ELb1ELb1EEENS1_21CollectiveEpilogueFwdINS6_IJS8_SA_S9_EEENS6_IJNS7_ILi1EEESI_SI_EEESC_SE_Li256ELb1ELb1ELb1ELb0EEENS1_36VarlenDynamicPersistentTileSchedulerILi128ELi64ELi256ELi256ELb1ELb1ELb0ELb1ELb0ELb1EEEEEEEEEvNT_6ParamsE)
        /*0048*/ 	.short	0x0210
        /*004a*/ 	.short	0x0438


	//----- nvinfo : EIATTR_SW_WAR
	.align		4
.L_176:
        /*004c*/ 	.byte	0x04, 0x36
        /*004e*/ 	.short	(.L_178 - .L_177)
.L_177:
        /*0050*/ 	.word	0x00000008
.L_178:


//--------------------- .nv.info._ZN7cutlass13device_kernelIN5flash19enable_sm80_to_sm89INS1_16FlashAttnFwdSm80INS1_25CollectiveMainloopFwdSm80ILi8ELi1ELb0EN4cute5tupleIJNS5_1CILi128EEENS7_ILi64EEENS7_ILi192EEEEEELi192ENS_10bfloat16_tEfNS_4arch4Sm80ELb0ELb1ELb1ELb1ELb1ELb1ELb1ELb1EEENS1_21CollectiveEpilogueFwdINS6_IJS8_SA_S9_EEENS6_IJNS7_ILi1EEESI_SI_EEESC_SE_Li256ELb1ELb1ELb1ELb0EEENS1_36VarlenDynamicPersistentTileSchedulerILi128ELi64ELi256ELi256ELb1ELb1ELb0ELb1ELb0ELb1EEEEEEEEEvNT_6ParamsE --------------------------
	.section	.nv.info._ZN7cutlass13device_kernelIN5flash19enable_sm80_to_sm89INS1_16FlashAttnFwdSm80INS1_25CollectiveMainloopFwdSm80ILi8ELi1ELb0EN4cute5tupleIJNS5_1CILi128EEENS7_ILi64EEENS7_ILi192EEEEEELi192ENS_10bfloat16_tEfNS_4arch4Sm80ELb0ELb1ELb1ELb1ELb1ELb1ELb1ELb1EEENS1_21CollectiveEpilogueFwdINS6_IJS8_SA_S9_EEENS6_IJNS7_ILi1EEESI_SI_EEESC_SE_Li256ELb1ELb1ELb1ELb0EEENS1_36VarlenDynamicPersistentTileSchedulerILi128ELi64ELi256ELi256ELb1ELb1ELb0ELb1ELb0ELb1EEEEEEEEEvNT_6ParamsE,"",@"SHT_CUDA_INFO"
	.sectionflags	@""
	.align	4


	//----- nvinfo : EIATTR_CUDA_API_VERSION
	.align		4
        /*0000*/ 	.byte	0x04, 0x37
        /*0002*/ 	.short	(.L_180 - .L_179)
.L_179:
        /*0004*/ 	.word	0x00000082


	//----- nvinfo : EIATTR_KPARAM_INFO
	.align		4
.L_180:
        /*0008*/ 	.byte	0x04, 0x17
        /*000a*/ 	.short	(.L_182 - .L_181)
.L_181:
        /*000c*/ 	.word	0x00000000
        /*0010*/ 	.short	0x0000
        /*0012*/ 	.short	0x0000
        /*0014*/ 	.byte	0x00, 0xf0, 0xe1, 0x10


	//----- nvinfo : EIATTR_SPARSE_MMA_MASK
	.align		4
.L_182:
        /*0018*/ 	.byte	0x03, 0x50
        /*001a*/ 	.short	0x0000


	//----- nvinfo : EIATTR_MAXREG_COUNT
	.align		4
        /*001c*/ 	.byte	0x03, 0x1b
        /*001e*/ 	.short	0x00ff


	//----- nvinfo : EIATTR_MERCURY_ISA_VERSION
	.align		4
        /*0020*/ 	.byte	0x03, 0x5f
        /*0022*/ 	.short	0x0101


	//----- nvinfo : EIATTR_EXIT_INSTR_OFFSETS
	.align		4
        /*0024*/ 	.byte	0x04, 0x1c
        /*0026*/ 	.short	(.L_184 - .L_183)


	//   ....[0]....
.L_183:
        /*0028*/ 	.word	0x00000010


	//----- nvinfo : EIATTR_MAX_THREADS
	.align		4
.L_184:
        /*002c*/ 	.byte	0x04, 0x05
        /*002e*/ 	.short	(.L_186 - .L_185)
.L_185:
        /*0030*/ 	.word	0x00000100
        /*0034*/ 	.word	0x00000001
        /*0038*/ 	.word	0x00000001


	//----- nvinfo : EIATTR_CBANK_PARAM_SIZE
	.align		4
.L_186:
        /*003c*/ 	.byte	0x03, 0x19
        /*003e*/ 	.short	0x0438


	//----- nvinfo : EIATTR_PARAM_CBANK
	.align		4
        /*0040*/ 	.byte	0x04, 0x0a
        /*0042*/ 	.short	(.L_188 - .L_187)
	.align		4
.L_187:
        /*0044*/ 	.word	index@(.nv.constant0._ZN7cutlass13device_kernelIN5flash19enable_sm80_to_sm89INS1_16FlashAttnFwdSm80INS1_25CollectiveMainloopFwdSm80ILi8ELi1ELb0EN4cute5tupleIJNS5_1CILi128EEENS7_ILi64EEENS7_ILi192EEEEEELi192ENS_10bfloat16_tEfNS_4arch4Sm80ELb0ELb1ELb1ELb1ELb1ELb1ELb1ELb1EEENS1_21CollectiveEpilogueFwdINS6_IJS8_SA_S9_EEENS6_IJNS7_ILi1EEESI_SI_EEESC_SE_Li256ELb1ELb1ELb1ELb0EEENS1_36VarlenDynamicPersistentTileSchedulerILi128ELi64ELi256ELi256ELb1ELb1ELb0ELb1ELb0ELb1EEEEEEEEEvNT_6ParamsE)
        /*0048*/ 	.short	0x0210
        /*004a*/ 	.short	0x0438


	//----- nvinfo : EIATTR_SW_WAR
	.align		4
.L_188:
        /*004c*/ 	.byte	0x04, 0x36
        /*004e*/ 	.short	(.L_190 - .L_189)
.L_189:
        /*0050*/ 	.word	0x00000008
.L_190:


//--------------------- .nv.info._ZN7cutlass13device_kernelIN5flash19enable_sm80_to_sm89INS1_16FlashAttnFwdSm80INS1_25CollectiveMainloopFwdSm80ILi8ELi1ELb0EN4cute5tupleIJNS5_1CILi128EEENS7_ILi64EEENS7_ILi192EEEEEELi192ENS_10bfloat16_tEfNS_4arch4Sm80ELb1ELb0ELb1ELb0ELb1ELb0ELb1ELb1EEENS1_21CollectiveEpilogueFwdINS6_IJS8_SA_S9_EEENS6_IJNS7_ILi1EEESI_SI_EEESC_SE_Li256ELb0ELb1ELb1ELb0EEENS1_30DynamicPersistentTileSchedulerILi256ELi256ELb1ELb1ELb0EEEEEEEEEvNT_6ParamsE --------------------------
	.section	.nv.info._ZN7cutlass13device_kernelIN5flash19enable_sm80_to_sm89INS1_16FlashAttnFwdSm80INS1_25CollectiveMainloopFwdSm80ILi8ELi1ELb0EN4cute5tupleIJNS5_1CILi128EEENS7_ILi64EEENS7_ILi192EEEEEELi192ENS_10bfloat16_tEfNS_4arch4Sm80ELb1ELb0ELb1ELb0ELb1ELb0ELb1ELb1EEENS1_21CollectiveEpilogueFwdINS6_IJS8_SA_S9_EEENS6_IJNS7_ILi1EEESI_SI_EEESC_SE_Li256ELb0ELb1ELb1ELb0EEENS1_30DynamicPersistentTileSchedulerILi256ELi256ELb1ELb1ELb0EEEEEEEEEvNT_6ParamsE,"",@"SHT_CUDA_INFO"
	.sectionflags	@""
	.align	4


	//----- nvinfo : EIATTR_CUDA_API_VERSION
	.align		4
        /*0000*/ 	.byte	0x04, 0x37
        /*0002*/ 	.short	(.L_192 - .L_191)
.L_191:
        /*0004*/ 	.word	0x00000082


	//----- nvinfo : EIATTR_KPARAM_INFO
	.align		4
.L_192:
        /*0008*/ 	.byte	0x04, 0x17
        /*000a*/ 	.short	(.L_194 - .L_193)
.L_193:
        /*000c*/ 	.word	0x00000000
        /*0010*/ 	.short	0x0000
        /*0012*/ 	.short	0x0000
        /*0014*/ 	.byte	0x00, 0xf0, 0xa1, 0x10


	//----- nvinfo : EIATTR_SPARSE_MMA_MASK
	.align		4
.L_194:
        /*0018*/ 	.byte	0x03, 0x50
        /*001a*/ 	.short	0x0000


	//----- nvinfo : EIATTR_MAXREG_COUNT
	.align		4
        /*001c*/ 	.byte	0x03, 0x1b
        /*001e*/ 	.short	0x00ff


	//----- nvinfo : EIATTR_MERCURY_ISA_VERSION
	.align		4
        /*0020*/ 	.byte	0x03, 0x5f
        /*0022*/ 	.short	0x0101


	//----- nvinfo : EIATTR_EXIT_INSTR_OFFSETS
	.align		4
        /*0024*/ 	.byte	0x04, 0x1c
        /*0026*/ 	.short	(.L_196 - .L_195)


	//   ....[0]....
.L_195:
        /*0028*/ 	.word	0x00000010


	//----- nvinfo : EIATTR_MAX_THREADS
	.align		4
.L_196:
        /*002c*/ 	.byte	0x04, 0x05
        /*002e*/ 	.short	(.L_198 - .L_197)
.L_197:
        /*0030*/ 	.word	0x00000100
        /*0034*/ 	.word	0x00000001
        /*0038*/ 	.word	0x00000001


	//----- nvinfo : EIATTR_CBANK_PARAM_SIZE
	.align		4
.L_198:
        /*003c*/ 	.byte	0x03, 0x19
        /*003e*/ 	.short	0x0428


	//----- nvinfo : EIATTR_PARAM_CBANK
	.align		4
        /*0040*/ 	.byte	0x04, 0x0a
        /*0042*/ 	.short	(.L_200 - .L_199)
	.align		4
.L_199:
        /*0044*/ 	.word	index@(.nv.constant0._ZN7cutlass13device_kernelIN5flash19enable_sm80_to_sm89INS1_16FlashAttnFwdSm80INS1_25CollectiveMainloopFwdSm80ILi8ELi1ELb0EN4cute5tupleIJNS5_1CILi128EEENS7_ILi64EEENS7_ILi192EEEEEELi192ENS_10bfloat16_tEfNS_4arch4Sm80ELb1ELb0ELb1ELb0ELb1ELb0ELb1ELb1EEENS1_21CollectiveEpilogueFwdINS6_IJS8_SA_S9_EEENS6_IJNS7_ILi1EEESI_SI_EEESC_SE_Li256ELb0ELb1ELb1ELb0EEENS1_30DynamicPersistentTileSchedulerILi256ELi256ELb1ELb1ELb0EEEEEEEEEvNT_6ParamsE)
        /*0048*/ 	.short	0x0210
        /*004a*/ 	.short	0x0428


	//----- nvinfo : EIATTR_SW_WAR
	.align		4
.L_200:
        /*004c*/ 	.byte	0x04, 0x36
        /*004e*/ 	.short	(.L_202 - .L_201)
.L_201:
        /*0050*/ 	.word	0x00000008
.L_202:


//--------------------- .nv.info._ZN7cutlass13device_kernelIN5flash19enable_sm80_to_sm89INS1_16FlashAttnFwdSm80INS1_25CollectiveMainloopFwdSm80ILi8ELi1ELb0EN4cute5tupleIJNS5_1CILi128EEENS7_ILi64EEENS7_ILi192EEEEEELi192ENS_10bfloat16_tEfNS_4arch4Sm80ELb1ELb0ELb1ELb1ELb1ELb0ELb1ELb1EEENS1_21CollectiveEpilogueFwdINS6_IJS8_SA_S9_EEENS6_IJNS7_ILi1EEESI_SI_EEESC_SE_Li256ELb1ELb1ELb1ELb0EEENS1_36VarlenDynamicPersistentTileSchedulerILi128ELi64ELi256ELi256ELb1ELb1ELb0ELb1ELb1ELb1EEEEEEEEEvNT_6ParamsE --------------------------
	.section	.nv.info._ZN7cutlass13device_kernelIN5flash19enable_sm80_to_sm89INS1_16FlashAttnFwdSm80INS1_25CollectiveMainloopFwdSm80ILi8ELi1ELb0EN4cute5tupleIJNS5_1CILi128EEENS7_ILi64EEENS7_ILi192EEEEEELi192ENS_10bfloat16_tEfNS_4arch4Sm80ELb1ELb0ELb1ELb1ELb1ELb0ELb1ELb1EEENS1_21CollectiveEpilogueFwdINS6_IJS8_SA_S9_EEENS6_IJNS7_ILi1EEESI_SI_EEESC_SE_Li256ELb1ELb1ELb1ELb0EEENS1_36VarlenDynamicPersistentTileSchedulerILi128ELi64ELi256ELi256ELb1ELb1ELb0ELb1ELb1ELb1EEEEEEEEEvNT_6ParamsE,"",@"SHT_CUDA_INFO"
	.sectionflags	@""
	.align	4


	//----- nvinfo : EIATTR_CUDA_API_VERSION
	.align		4
        /*0000*/ 	.byte	0x04, 0x37
        /*0002*/ 	.short	(.L_204 - .L_203)
.L_203:
        /*0004*/ 	.word	0x00000082


	//----- nvinfo : EIATTR_KPARAM_INFO
	.align		4
.L_204:
        /*0008*/ 	.byte	0x04, 0x17
        /*000a*/ 	.short	(.L_206 - .L_205)
.L_205:
        /*000c*/ 	.word	0x00000000
        /*0010*/ 	.short	0x0000
        /*0012*/ 	.short	0x0000
        /*0014*/ 	.byte	0x00, 0xf0, 0xe1, 0x10


	//----- nvinfo : EIATTR_SPARSE_MMA_MASK
	.align		4
.L_206:
        /*0018*/ 	.byte	0x03, 0x50
        /*001a*/ 	.short	0x0000


	//----- nvinfo : EIATTR_MAXREG_COUNT
	.align		4
        /*001c*/ 	.byte	0x03, 0x1b
        /*001e*/ 	.short	0x00ff


	//----- nvinfo : EIATTR_MERCURY_ISA_VERSION
	.align		4
        /*0020*/ 	.byte	0x03, 0x5f
        /*0022*/ 	.short	0x0101


	//----- nvinfo : EIATTR_EXIT_INSTR_OFFSETS
	.align		4
        /*0024*/ 	.byte	0x04, 0x1c
        /*0026*/ 	.short	(.L_208 - .L_207)


	//   ....[0]....
.L_207:
        /*0028*/ 	.word	0x00000010


	//----- nvinfo : EIATTR_MAX_THREADS
	.align		4
.L_208:
        /*002c*/ 	.byte	0x04, 0x05
        /*002e*/ 	.short	(.L_210 - .L_209)
.L_209:
        /*0030*/ 	.word	0x00000100
        /*0034*/ 	.word	0x00000001
        /*0038*/ 	.word	0x00000001


	//----- nvinfo : EIATTR_CBANK_PARAM_SIZE
	.align		4
.L_210:
        /*003c*/ 	.byte	0x03, 0x19
        /*003e*/ 	.short	0x0438


	//----- nvinfo : EIATTR_PARAM_CBANK
	.align		4
        /*0040*/ 	.byte	0x04, 0x0a
        /*0042*/ 	.short	(.L_212 - .L_211)
	.align		4
.L_211:
        /*0044*/ 	.word	index@(.nv.constant0._ZN7cutlass13device_kernelIN5flash19enable_sm80_to_sm89INS1_16FlashAttnFwdSm80INS1_25CollectiveMainloopFwdSm80ILi8ELi1ELb0EN4cute5tupleIJNS5_1CILi128EEENS7_ILi64EEENS7_ILi192EEEEEELi192ENS_10bfloat16_tEfNS_4arch4Sm80ELb1ELb0ELb1ELb1ELb1ELb0ELb1ELb1EEENS1_21CollectiveEpilogueFwdINS6_IJS8_SA_S9_EEENS6_IJNS7_ILi1EEESI_SI_EEESC_SE_Li256ELb1ELb1ELb1ELb0EEENS1_36VarlenDynamicPersistentTileSchedulerILi128ELi64ELi256ELi256ELb1ELb1ELb0ELb1ELb1ELb1EEEEEEEEEvNT_6ParamsE)
        /*0048*/ 	.short	0x0210
        /*004a*/ 	.short	0x0438


	//----- nvinfo : EIATTR_SW_WAR
	.align		4
.L_212:
        /*004c*/ 	.byte	0x04, 0x36
        /*004e*/ 	.short	(.L_214 - .L_213)
.L_213:
        /*0050*/ 	.word	0x00000008
.L_214:


//--------------------- .nv.info._ZN7cutlass13device_kernelIN5flash19enable_sm80_to_sm89INS1_16FlashAttnFwdSm80INS1_25CollectiveMainloopFwdSm80ILi8ELi1ELb0EN4cute5tupleIJNS5_1CILi128EEENS7_ILi64EEENS7_ILi192EEEEEELi192ENS_10bfloat16_tEfNS_4arch4Sm80ELb1ELb0ELb1ELb1ELb1ELb1ELb1ELb1EEENS1_21CollectiveEpilogueFwdINS6_IJS8_SA_S9_EEENS6_IJNS7_ILi1EEESI_SI_EEESC_SE_Li256ELb1ELb1ELb1ELb0EEENS1_36VarlenDynamicPersistentTileSchedulerILi128ELi64ELi256ELi256ELb1ELb1ELb0ELb1ELb1ELb1EEEEEEEEEvNT_6ParamsE --------------------------
	.section	.nv.info._ZN7cutlass13device_kernelIN5flash19enable_sm80_to_sm89INS1_16FlashAttnFwdSm80INS1_25CollectiveMainloopFwdSm80ILi8ELi1ELb0EN4cute5tupleIJNS5_1CILi128EEENS7_ILi64EEENS7_ILi192EEEEEELi192ENS_10bfloat16_tEfNS_4arch4Sm80ELb1ELb0ELb1ELb1ELb1ELb1ELb1ELb1EEENS1_21CollectiveEpilogueFwdINS6_IJS8_SA_S9_EEENS6_IJNS7_ILi1EEESI_SI_EEESC_SE_Li256ELb1ELb1ELb1ELb0EEENS1_36VarlenDynamicPersistentTileSchedulerILi128ELi64ELi256ELi256ELb1ELb1ELb0ELb1ELb1ELb1EEEEEEEEEvNT_6ParamsE,"",@"SHT_CUDA_INFO"
	.sectionflags	@""
	.align	4


	//----- nvinfo : EIATTR_CUDA_API_VERSION
	.align		4
        /*0000*/ 	.byte	0x04, 0x37
        /*0002*/ 	.short	(.L_216 - .L_215)
.L_215:
        /*0004*/ 	.word	0x00000082


	//----- nvinfo : EIATTR_KPARAM_INFO
	.align		4
.L_216:
        /*0008*/ 	.byte	0x04, 0x17
        /*000a*/ 	.short	(.L_218 - .L_217)
.L_217:
        /*000c*/ 	.word	0x00000000
        /*0010*/ 	.short	0x0000
        /*0012*/ 	.short	0x0000
        /*0014*/ 	.byte	0x00, 0xf0, 0xe1, 0x10


	//----- nvinfo : EIATTR_SPARSE_MMA_MASK
	.align		4
.L_218:
        /*0018*/ 	.byte	0x03, 0x50
        /*001a*/ 	.short	0x0000


	//----- nvinfo : EIATTR_MAXREG_COUNT
	.align		4
        /*001c*/ 	.byte	0x03, 0x1b
        /*001e*/ 	.short	0x00ff


	//----- nvinfo : EIATTR_MERCURY_ISA_VERSION
	.align		4
        /*0020*/ 	.byte	0x03, 0x5f
        /*0022*/ 	.short	0x0101


	//----- nvinfo : EIATTR_EXIT_INSTR_OFFSETS
	.align		4
        /*0024*/ 	.byte	0x04, 0x1c
        /*0026*/ 	.short	(.L_220 - .L_219)


	//   ....[0]....
.L_219:
        /*0028*/ 	.word	0x00000010


	//----- nvinfo : EIATTR_MAX_THREADS
	.align		4
.L_220:
        /*002c*/ 	.byte	0x04, 0x05
        /*002e*/ 	.short	(.L_222 - .L_221)
.L_221:
        /*0030*/ 	.word	0x00000100
        /*0034*/ 	.word	0x00000001
        /*0038*/ 	.word	0x00000001


	//----- nvinfo : EIATTR_CBANK_PARAM_SIZE
	.align		4
.L_222:
        /*003c*/ 	.byte	0x03, 0x19
        /*003e*/ 	.short	0x0438


	//----- nvinfo : EIATTR_PARAM_CBANK
	.align		4
        /*0040*/ 	.byte	0x04, 0x0a
        /*0042*/ 	.short	(.L_224 - .L_223)
	.align		4
.L_223:
        /*0044*/ 	.word	index@(.nv.constant0._ZN7cutlass13device_kernelIN5flash19enable_sm80_to_sm89INS1_16FlashAttnFwdSm80INS1_25CollectiveMainloopFwdSm80ILi8ELi1ELb0EN4cute5tupleIJNS5_1CILi128EEENS7_ILi64EEENS7_ILi192EEEEEELi192ENS_10bfloat16_tEfNS_4arch4Sm80ELb1ELb0ELb1ELb1ELb1ELb1ELb1ELb1EEENS1_21CollectiveEpilogueFwdINS6_IJS8_SA_S9_EEENS6_IJNS7_ILi1EEESI_SI_EEESC_SE_Li256ELb1ELb1ELb1ELb0EEENS1_36VarlenDynamicPersistentTileSchedulerILi128ELi64ELi256ELi256ELb1ELb1ELb0ELb1ELb1ELb1EEEEEEEEEvNT_6ParamsE)
        /*0048*/ 	.short	0x0210
        /*004a*/ 	.short	0x0438


	//----- nvinfo : EIATTR_SW_WAR
	.align		4
.L_224:
        /*004c*/ 	.byte	0x04, 0x36
        /*004e*/ 	.short	(.L_226 - .L_225)
.L_225:
        /*0050*/ 	.word	0x00000008
.L_226:


//--------------------- .nv.info._ZN7cutlass13device_kernelIN5flash19enable_sm80_to_sm89INS1_16FlashAttnFwdSm80INS1_25CollectiveMainloopFwdSm80ILi8ELi2ELb0EN4cute5tupleIJNS5_1CILi128EEENS7_ILi64EEENS7_ILi192EEEEEELi192ENS_10bfloat16_tEfNS_4arch4Sm80ELb0ELb0ELb1ELb0ELb1ELb0ELb1ELb1EEENS1_21CollectiveEpilogueFwdINS6_IJS8_SA_S9_EEENS6_IJNS7_ILi1EEESI_SI_EEESC_SE_Li256ELb0ELb1ELb1ELb0EEENS1_19SingleTileSchedulerILb0ELb1ELb1ELi128EEEEEEEEEvNT_6ParamsE --------------------------
	.section	.nv.info._ZN7cutlass13device_kernelIN5flash19enable_sm80_to_sm89INS1_16FlashAttnFwdSm80INS1_25CollectiveMainloopFwdSm80ILi8ELi2ELb0EN4cute5tupleIJNS5_1CILi128EEENS7_ILi64EEENS7_ILi192EEEEEELi192ENS_10bfloat16_tEfNS_4arch4Sm80ELb0ELb0ELb1ELb0ELb1ELb0ELb1ELb1EEENS1_21CollectiveEpilogueFwdINS6_IJS8_SA_S9_EEENS6_IJNS7_ILi1EEESI_SI_EEESC_SE_Li256ELb0ELb1ELb1ELb0EEENS1_19SingleTileSchedulerILb0ELb1ELb1ELi128EEEEEEEEEvNT_6ParamsE,"",@"SHT_CUDA_INFO"
	.sectionflags	@""
	.align	4


	//----- nvinfo : EIATTR_CUDA_API_VERSION
	.align		4
        /*0000*/ 	.byte	0x04, 0x37
        /*0002*/ 	.short	(.L_228 - .L_227)
.L_227:
        /*0004*/ 	.word	0x00000082


	//----- nvinfo : EIATTR_KPARAM_INFO
	.align		4
.L_228:
        /*0008*/ 	.byte	0x04, 0x17
        /*000a*/ 	.short	(.L_230 - .L_229)
.L_229:
        /*000c*/ 	.word	0x00000000
        /*0010*/ 	.short	0x0000
        /*0012*/ 	.short	0x0000
        /*0014*/ 	.byte	0x00, 0xf0, 0x61, 0x10


	//----- nvinfo : EIATTR_SPARSE_MMA_MASK
	.align		4
.L_230:
        /*0018*/ 	.byte	0x03, 0x50
        /*001a*/ 	.short	0x0000


	//----- nvinfo : EIATTR_MAXREG_COUNT
	.align		4
        /*001c*/ 	.byte	0x03, 0x1b
        /*001e*/ 	.short	0x00ff


	//----- nvinfo : EIATTR_MERCURY_ISA_VERSION
	.align		4
        /*0020*/ 	.byte	0x03, 0x5f
        /*0022*/ 	.short	0x0101


	//----- nvinfo : EIATTR_EXIT_INSTR_OFFSETS
	.align		4
        /*0024*/ 	.byte	0x04, 0x1c
        /*0026*/ 	.short	(.L_232 - .L_231)


	//   ....[0]....
.L_231:
        /*0028*/ 	.word	0x00000010


	//----- nvinfo : EIATTR_MAX_THREADS
	.align		4
.L_232:
        /*002c*/ 	.byte	0x04, 0x05
        /*002e*/ 	.short	(.L_234 - .L_233)
.L_233:
        /*0030*/ 	.word	0x00000100
        /*0034*/ 	.word	0x00000001
        /*0038*/ 	.word	0x00000001


	//----- nvinfo : EIATTR_CBANK_PARAM_SIZE
	.align		4
.L_234:
        /*003c*/ 	.byte	0x03, 0x19
        /*003e*/ 	.short	0x0418


	//----- nvinfo : EIATTR_PARAM_CBANK
	.align		4
        /*0040*/ 	.byte	0x04, 0x0a
        /*0042*/ 	.short	(.L_236 - .L_235)
	.align		4
.L_235:
        /*0044*/ 	.word	index@(.nv.constant0._ZN7cutlass13device_kernelIN5flash19enable_sm80_to_sm89INS1_16FlashAttnFwdSm80INS1_25CollectiveMainloopFwdSm80ILi8ELi2ELb0EN4cute5tupleIJNS5_1CILi128EEENS7_ILi64EEENS7_ILi192EEEEEELi192ENS_10bfloat16_tEfNS_4arch4Sm80ELb0ELb0ELb1ELb0ELb1ELb0ELb1ELb1EEENS1_21CollectiveEpilogueFwdINS6_IJS8_SA_S9_EEENS6_IJNS7_ILi1EEESI_SI_EEESC_SE_Li256ELb0ELb1ELb1ELb0EEENS1_19SingleTileSchedulerILb0ELb1ELb1ELi128EEEEEEEEEvNT_6ParamsE)
        /*0048*/ 	.short	0x0210
        /*004a*/ 	.short	0x0418


	//----- nvinfo : EIATTR_SW_WAR
	.align		4
.L_236:
        /*004c*/ 	.byte	0x04, 0x36
        /*004e*/ 	.short	(.L_238 - .L_237)
.L_237:
        /*0050*/ 	.word	0x00000008
.L_238:


//--------------------- .nv.info._ZN7cutlass13device_kernelIN5flash19enable_sm80_to_sm89INS1_16FlashAttnFwdSm80INS1_25CollectiveMainloopFwdSm80ILi8ELi2ELb0EN4cute5tupleIJNS5_1CILi128EEENS7_ILi64EEENS7_ILi192EEEEEELi192ENS_10bfloat16_tEfNS_4arch4Sm80ELb0ELb0ELb1ELb1ELb1ELb0ELb1ELb1EEENS1_21CollectiveEpilogueFwdINS6_IJS8_SA_S9_EEENS6_IJNS7_ILi1EEESI_SI_EEESC_SE_Li256ELb1ELb1ELb1ELb0EEENS1_36VarlenDynamicPersistentTileSchedulerILi128ELi64ELi256ELi256ELb1ELb1ELb0ELb0ELb1ELb1EEEEEEEEEvNT_6ParamsE --------------------------
	.section	.nv.info._ZN7cutlass13device_kernelIN5flash19enable_sm80_to_sm89INS1_16FlashAttnFwdSm80INS1_25CollectiveMainloopFwdSm80ILi8ELi2ELb0EN4cute5tupleIJNS5_1CILi128EEENS7_ILi64EEENS7_ILi192EEEEEELi192ENS_10bfloat16_tEfNS_4arch4Sm80ELb0ELb0ELb1ELb1ELb1ELb0ELb1ELb1EEENS1_21CollectiveEpilogueFwdINS6_IJS8_SA_S9_EEENS6_IJNS7_ILi1EEESI_SI_EEESC_SE_Li256ELb1ELb1ELb1ELb0EEENS1_36VarlenDynamicPersistentTileSchedulerILi128ELi64ELi256ELi256ELb1ELb1ELb0ELb0ELb1ELb1EEEEEEEEEvNT_6ParamsE,"",@"SHT_CUDA_INFO"
	.sectionflags	@""
	.align	4


	//----- nvinfo : EIATTR_CUDA_API_VERSION
	.align		4
        /*0000*/ 	.byte	0x04, 0x37
        /*0002*/ 	.short	(.L_240 - .L_239)
.L_239:
        /*0004*/ 	.word	0x00000082


	//----- nvinfo : EIATTR_KPARAM_INFO
	.align		4
.L_240:
        /*0008*/ 	.byte	0x04, 0x17
        /*000a*/ 	.short	(.L_242 - .L_241)
.L_241:
        /*000c*/ 	.word	0x00000000
        /*0010*/ 	.short	0x0000
        /*0012*/ 	.short	0x0000
        /*0014*/ 	.byte	0x00, 0xf0, 0xe1, 0x10


	//----- nvinfo : EIATTR_SPARSE_MMA_MASK
	.align		4
.L_242:
        /*0018*/ 	.byte	0x03, 0x50
        /*001a*/ 	.short	0x0000


	//----- nvinfo : EIATTR_MAXREG_COUNT
	.align		4
        /*001c*/ 	.byte	0x03, 0x1b
        /*001e*/ 	.short	0x00ff


	//----- nvinfo : EIATTR_MERCURY_ISA_VERSION
	.align		4
        /*0020*/ 	.byte	0x03, 0x5f
        /*0022*/ 	.short	0x0101


	//----- nvinfo : EIATTR_EXIT_INSTR_OFFSETS
	.align		4
        /*0024*/ 	.byte	0x04, 0x1c
        /*0026*/ 	.short	(.L_244 - .L_243)


	//   ....[0]....
.L_243:
        /*0028*/ 	.word	0x00000010


	//----- nvinfo : EIATTR_MAX_THREADS
	.align		4
.L_244:
        /*002c*/ 	.byte	0x04, 0x05
        /*002e*/ 	.short	(.L_246 - .L_245)
.L_245:
        /*0030*/ 	.word	0x00000100
        /*0034*/ 	.word	0x00000001
        /*0038*/ 	.word	0x00000001


	//----- nvinfo : EIATTR_CBANK_PARAM_SIZE
	.align		4
.L_246:
        /*003c*/ 	.byte	0x03, 0x19
        /*003e*/ 	.short	0x0438


	//----- nvinfo : EIATTR_PARAM_CBANK
	.align		4
        /*0040*/ 	.byte	0x04, 0x0a
        /*0042*/ 	.short	(.L_248 - .L_247)
	.align		4
.L_247:
        /*0044*/ 	.word	index@(.nv.constant0._ZN7cutlass13device_kernelIN5flash19enable_sm80_to_sm89INS1_16FlashAttnFwdSm80INS1_25CollectiveMainloopFwdSm80ILi8ELi2ELb0EN4cute5tupleIJNS5_1CILi128EEENS7_ILi64EEENS7_ILi192EEEEEELi192ENS_10bfloat16_tEfNS_4arch4Sm80ELb0ELb0ELb1ELb1ELb1ELb0ELb1ELb1EEENS1_21CollectiveEpilogueFwdINS6_IJS8_SA_S9_EEENS6_IJNS7_ILi1EEESI_SI_EEESC_SE_Li256ELb1ELb1ELb1ELb0EEENS1_36VarlenDynamicPersistentTileSchedulerILi128ELi64ELi256ELi256ELb1ELb1ELb0ELb0ELb1ELb1EEEEEEEEEvNT_6ParamsE)
        /*0048*/ 	.short	0x0210
        /*004a*/ 	.short	0x0438


	//----- nvinfo : EIATTR_SW_WAR
	.align		4
.L_248:
        /*004c*/ 	.byte	0x04, 0x36
        /*004e*/ 	.short	(.L_250 - .L_249)
.L_249:
        /*0050*/ 	.word	0x00000008
.L_250:


//--------------------- .nv.info._ZN7cutlass13device_kernelIN5flash19enable_sm80_to_sm89INS1_16FlashAttnFwdSm80INS1_25CollectiveMainloopFwdSm80ILi8ELi2ELb0EN4cute5tupleIJNS5_1CILi128EEENS7_ILi64EEENS7_ILi192EEEEEELi192ENS_10bfloat16_tEfNS_4arch4Sm80ELb0ELb0ELb1ELb1ELb1ELb1ELb1ELb1EEENS1_21CollectiveEpilogueFwdINS6_IJS8_SA_S9_EEENS6_IJNS7_ILi1EEESI_SI_EEESC_SE_Li256ELb1ELb1ELb1ELb0EEENS1_36VarlenDynamicPersistentTileSchedulerILi128ELi64ELi256ELi256ELb1ELb1ELb0ELb0ELb1ELb1EEEEEEEEEvNT_6ParamsE --------------------------
	.section	.nv.info._ZN7cutlass13device_kernelIN5flash19enable_sm80_to_sm89INS1_16FlashAttnFwdSm80INS1_25CollectiveMainloopFwdSm80ILi8ELi2ELb0EN4cute5tupleIJNS5_1CILi128EEENS7_ILi64EEENS7_ILi192EEEEEELi192ENS_10bfloat16_tEfNS_4arch4Sm80ELb0ELb0ELb1ELb1ELb1ELb1ELb1ELb1EEENS1_21CollectiveEpilogueFwdINS6_IJS8_SA_S9_EEENS6_IJNS7_ILi1EEESI_SI_EEESC_SE_Li256ELb1ELb1ELb1ELb0EEENS1_36VarlenDynamicPersistentTileSchedulerILi128ELi64ELi256ELi256ELb1ELb1ELb0ELb0ELb1ELb1EEEEEEEEEvNT_6ParamsE,"",@"SHT_CUDA_INFO"
	.sectionflags	@""
	.align	4


	//----- nvinfo : EIATTR_CUDA_API_VERSION
	.align		4
        /*0000*/ 	.byte	0x04, 0x37
        /*0002*/ 	.short	(.L_252 - .L_251)
.L_251:
        /*0004*/ 	.word	0x00000082


	//----- nvinfo : EIATTR_KPARAM_INFO
	.align		4
.L_252:
        /*0008*/ 	.byte	0x04, 0x17
        /*000a*/ 	.short	(.L_254 - .L_253)
.L_253:
        /*000c*/ 	.word	0x00000000
        /*0010*/ 	.short	0x0000
        /*0012*/ 	.short	0x0000
        /*0014*/ 	.byte	0x00, 0xf0, 0xe1, 0x10


	//----- nvinfo : EIATTR_SPARSE_MMA_MASK
	.align		4
.L_254:
        /*0018*/ 	.byte	0x03, 0x50
        /*001a*/ 	.short	0x0000


	//----- nvinfo : EIATTR_MAXREG_COUNT
	.align		4
        /*001c*/ 	.byte	0x03, 0x1b
        /*001e*/ 	.short	0x00ff


	//----- nvinfo : EIATTR_MERCURY_ISA_VERSION
	.align		4
        /*0020*/ 	.byte	0x03, 0x5f
        /*0022*/ 	.short	0x0101


	//----- nvinfo : EIATTR_EXIT_INSTR_OFFSETS
	.align		4
        /*0024*/ 	.byte	0x04, 0x1c
        /*0026*/ 	.short	(.L_256 - .L_255)


	//   ....[0]....
.L_255:
        /*0028*/ 	.word	0x00000010


	//----- nvinfo : EIATTR_MAX_THREADS
	.align		4
.L_256:
        /*002c*/ 	.byte	0x04, 0x05
        /*002e*/ 	.short	(.L_258 - .L_257)
.L_257:
        /*0030*/ 	.word	0x00000100
        /*0034*/ 	.word	0x00000001
        /*0038*/ 	.word	0x00000001


	//----- nvinfo : EIATTR_CBANK_PARAM_SIZE
	.align		4
.L_258:
        /*003c*/ 	.byte	0x03, 0x19
        /*003e*/ 	.short	0x0438


	//----- nvinfo : EIATTR_PARAM_CBANK
	.align		4
        /*0040*/ 	.byte	0x04, 0x0a
        /*0042*/ 	.short	(.L_260 - .L_259)
	.align		4
.L_259:
        /*0044*/ 	.word	index@(.nv.constant0._ZN7cutlass13device_kernelIN5flash19enable_sm80_to_sm89INS1_16FlashAttnFwdSm80INS1_25CollectiveMainloopFwdSm80ILi8ELi2ELb0EN4cute5tupleIJNS5_1CILi128EEENS7_ILi64EEENS7_ILi192EEEEEELi192ENS_10bfloat16_tEfNS_4arch4Sm80ELb0ELb0ELb1ELb1ELb1ELb1ELb1ELb1EEENS1_21CollectiveEpilogueFwdINS6_IJS8_SA_S9_EEENS6_IJNS7_ILi1EEESI_SI_EEESC_SE_Li256ELb1ELb1ELb1ELb0EEENS1_36VarlenDynamicPersistentTileSchedulerILi128ELi64ELi256ELi256ELb1ELb1ELb0ELb0ELb1ELb1EEEEEEEEEvNT_6ParamsE)
        /*0048*/ 	.short	0x0210
        /*004a*/ 	.short	0x0438


	//----- nvinfo : EIATTR_SW_WAR
	.align		4
.L_260:
        /*004c*/ 	.byte	0x04, 0x36
        /*004e*/ 	.short	(.L_262 - .L_261)
.L_261:
        /*0050*/ 	.word	0x00000008
.L_262:


//--------------------- .nv.info._ZN7cutlass13device_kernelIN5flash19enable_sm80_to_sm89INS1_16FlashAttnFwdSm80INS1_25CollectiveMainloopFwdSm80ILi8ELi2ELb0EN4cute5tupleIJNS5_1CILi128EEENS7_ILi64EEENS7_ILi192EEEEEELi192ENS_10bfloat16_tEfNS_4arch4Sm80ELb0ELb1ELb1ELb0ELb1ELb0ELb1ELb1EEENS1_21CollectiveEpilogueFwdINS6_IJS8_SA_S9_EEENS6_IJNS7_ILi1EEESI_SI_EEESC_SE_Li256ELb0ELb1ELb1ELb0EEENS1_19SingleTileSchedulerILb0ELb1ELb1ELi128EEEEEEEEEvNT_6ParamsE --------------------------
	.section	.nv.info._ZN7cutlass13device_kernelIN5flash19enable_sm80_to_sm89INS1_16FlashAttnFwdSm80INS1_25CollectiveMainloopFwdSm80ILi8ELi2ELb0EN4cute5tupleIJNS5_1CILi128EEENS7_ILi64EEENS7_ILi192EEEEEELi192ENS_10bfloat16_tEfNS_4arch4Sm80ELb0ELb1ELb1ELb0ELb1ELb0ELb1ELb1EEENS1_21CollectiveEpilogueFwdINS6_IJS8_SA_S9_EEENS6_IJNS7_ILi1EEESI_SI_EEESC_SE_Li256ELb0ELb1ELb1ELb0EEENS1_19SingleTileSchedulerILb0ELb1ELb1ELi128EEEEEEEEEvNT_6ParamsE,"",@"SHT_CUDA_INFO"
	.sectionflags	@""
	.align	4


	//----- nvinfo : EIATTR_CUDA_API_VERSION
	.align		4
        /*0000*/ 	.byte	0x04, 0x37
        /*0002*/ 	.short	(.L_264 - .L_263)
.L_263:
        /*0004*/ 	.word	0x00000082


	//----- nvinfo : EIATTR_KPARAM_INFO
	.align		4
.L_264:
        /*0008*/ 	.byte	0x04, 0x17
        /*000a*/ 	.short	(.L_266 - .L_265)
.L_265:
        /*000c*/ 	.word	0x00000000
        /*0010*/ 	.short	0x0000
        /*0012*/ 	.short	0x0000
        /*0014*/ 	.byte	0x00, 0xf0, 0x61, 0x10


	//----- nvinfo : EIATTR_SPARSE_MMA_MASK
	.align		4
.L_266:
        /*0018*/ 	.byte	0x03, 0x50
        /*001a*/ 	.short	0x0000


	//----- nvinfo : EIATTR_MAXREG_COUNT
	.align		4
        /*001c*/ 	.byte	0x03, 0x1b
        /*001e*/ 	.short	0x00ff


	//----- nvinfo : EIATTR_MERCURY_ISA_VERSION
	.align		4
        /*0020*/ 	.byte	0x03, 0x5f
        /*0022*/ 	.short	0x0101


	//----- nvinfo : EIATTR_EXIT_INSTR_OFFSETS
	.align		4
        /*0024*/ 	.byte	0x04, 0x1c
        /*0026*/ 	.short	(.L_268 - .L_267)


	//   ....[0]....
.L_267:
        /*0028*/ 	.word	0x00000010


	//----- nvinfo : EIATTR_MAX_THREADS
	.align		4
.L_268:
        /*002c*/ 	.byte	0x04, 0x05
        /*002e*/ 	.short	(.L_270 - .L_269)
.L_269:
        /*0030*/ 	.word	0x00000100
        /*0034*/ 	.word	0x00000001
        /*0038*/ 	.word	0x00000001


	//----- nvinfo : EIATTR_CBANK_PARAM_SIZE
	.align		4
.L_270:
        /*003c*/ 	.byte	0x03, 0x19
        /*003e*/ 	.short	0x0418


	//----- nvinfo : EIATTR_PARAM_CBANK
	.align		4
        /*0040*/ 	.byte	0x04, 0x0a
        /*0042*/ 	.short	(.L_272 - .L_271)
	.align		4
.L_271:
        /*0044*/ 	.word	index@(.nv.constant0._ZN7cutlass13device_kernelIN5flash19enable_sm80_to_sm89INS1_16FlashAttnFwdSm80INS1_25CollectiveMainloopFwdSm80ILi8ELi2ELb0EN4cute5tupleIJNS5_1CILi128EEENS7_ILi64EEENS7_ILi192EEEEEELi192ENS_10bfloat16_tEfNS_4arch4Sm80ELb0ELb1ELb1ELb0ELb1ELb0ELb1ELb1EEENS1_21CollectiveEpilogueFwdINS6_IJS8_SA_S9_EEENS6_IJNS7_ILi1EEESI_SI_EEESC_SE_Li256ELb0ELb1ELb1ELb0EEENS1_19SingleTileSchedulerILb0ELb1ELb1ELi128EEEEEEEEEvNT_6ParamsE)
        /*0048*/ 	.short	0x0210
        /*004a*/ 	.short	0x0418


	//----- nvinfo : EIATTR_SW_WAR
	.align		4
.L_272:
        /*004c*/ 	.byte	0x04, 0x36
        /*004e*/ 	.short	(.L_274 - .L_273)
.L_273:
        /*0050*/ 	.word	0x00000008
.L_274:


//--------------------- .nv.info._ZN7cutlass13device_kernelIN5flash19enable_sm80_to_sm89INS1_16FlashAttnFwdSm80INS1_25CollectiveMainloopFwdSm80ILi8ELi2ELb0EN4cute5tupleIJNS5_1CILi128EEENS7_ILi64EEENS7_ILi192EEEEEELi192ENS_10bfloat16_tEfNS_4arch4Sm80ELb0ELb1ELb1ELb1ELb1ELb0ELb1ELb1EEENS1_21CollectiveEpilogueFwdINS6_IJS8_SA_S9_EEENS6_IJNS7_ILi1EEESI_SI_EEESC_SE_Li256ELb1ELb1ELb1ELb0EEENS1_36VarlenDynamicPersistentTileSchedulerILi128ELi64ELi256ELi256ELb1ELb1ELb0ELb1ELb0ELb1EEEEEEEEEvNT_6ParamsE --------------------------
	.section	.nv.info._ZN7cutlass13device_kernelIN5flash19enable_sm80_to_sm89INS1_16FlashAttnFwdSm80INS1_25CollectiveMainloopFwdSm80ILi8ELi2ELb0EN4cute5tupleIJNS5_1CILi128EEENS7_ILi64EEENS7_ILi192EEEEEELi192ENS_10bfloat16_tEfNS_4arch4Sm80ELb0ELb1ELb1ELb1ELb1ELb0ELb1ELb1EEENS1_21CollectiveEpilogueFwdINS6_IJS8_SA_S9_EEENS6_IJNS7_ILi1EEESI_SI_EEESC_SE_Li256ELb1ELb1ELb1ELb0EEENS1_36VarlenDynamicPersistentTileSchedulerILi128ELi64ELi256ELi256ELb1ELb1ELb0ELb1ELb0ELb1EEEEEEEEEvNT_6ParamsE,"",@"SHT_CUDA_INFO"
	.sectionflags	@""
	.align	4


	//----- nvinfo : EIATTR_CUDA_API_VERSION
	.align		4
        /*0000*/ 	.byte	0x04, 0x37
        /*0002*/ 	.short	(.L_276 - .L_275)
.L_275:
        /*0004*/ 	.word	0x00000082


	//----- nvinfo : EIATTR_KPARAM_INFO
	.align		4
.L_276:
        /*0008*/ 	.byte	0x04, 0x17
        /*000a*/ 	.short	(.L_278 - .L_277)
.L_277:
        /*000c*/ 	.word	0x00000000
        /*0010*/ 	.short	0x0000
        /*0012*/ 	.short	0x0000
        /*0014*/ 	.byte	0x00, 0xf0, 0xe1, 0x10


	//----- nvinfo : EIATTR_SPARSE_MMA_MASK
	.align		4
.L_278:
        /*0018*/ 	.byte	0x03, 0x50
        /*001a*/ 	.short	0x0000


	//----- nvinfo : EIATTR_MAXREG_COUNT
	.align		4
        /*001c*/ 	.byte	0x03, 0x1b
        /*001e*/ 	.short	0x00ff


	//----- nvinfo : EIATTR_MERCURY_ISA_VERSION
	.align		4
        /*0020*/ 	.byte	0x03, 0x5f
        /*0022*/ 	.short	0x0101


	//----- nvinfo : EIATTR_EXIT_INSTR_OFFSETS
	.align		4
        /*0024*/ 	.byte	0x04, 0x1c
        /*0026*/ 	.short	(.L_280 - .L_279)


	//   ....[0]....
.L_279:
        /*0028*/ 	.word	0x00000010


	//----- nvinfo : EIATTR_MAX_THREADS
	.align		4
.L_280:
        /*002c*/ 	.byte	0x04, 0x05
        /*002e*/ 	.short	(.L_282 - .L_281)
.L_281:
        /*0030*/ 	.word	0x00000100
        /*0034*/ 	.word	0x00000001
        /*0038*/ 	.word	0x00000001


	//----- nvinfo : EIATTR_CBANK_PARAM_SIZE
	.align		4
.L_282:
        /*003c*/ 	.byte	0x03, 0x19
        /*003e*/ 	.short	0x0438


	//----- nvinfo : EIATTR_PARAM_CBANK
	.align		4
        /*0040*/ 	.byte	0x04, 0x0a
        /*0042*/ 	.short	(.L_284 - .L_283)
	.align		4
.L_283:
        /*0044*/ 	.word	index@(.nv.constant0._ZN7cutlass13device_kernelIN5flash19enable_sm80_to_sm89INS1_16FlashAttnFwdSm80INS1_25CollectiveMainloopFwdSm80ILi8ELi2ELb0EN4cute5tupleIJNS5_1CILi128EEENS7_ILi64EEENS7_ILi192EEEEEELi192ENS_10bfloat16_tEfNS_4arch4Sm80ELb0ELb1ELb1ELb1ELb1ELb0ELb1ELb1EEENS1_21CollectiveEpilogueFwdINS6_IJS8_SA_S9_EEENS6_IJNS7_ILi1EEESI_SI_EEESC_SE_Li256ELb1ELb1ELb1ELb0EEENS1_36VarlenDynamicPersistentTileSchedulerILi128ELi64ELi256ELi256ELb1ELb1ELb0ELb1ELb0ELb1EEEEEEEEEvNT_6ParamsE)
        /*0048*/ 	.short	0x0210
        /*004a*/ 	.short	0x0438


	//----- nvinfo : EIATTR_SW_WAR
	.align		4
.L_284:
        /*004c*/ 	.byte	0x04, 0x36
        /*004e*/ 	.short	(.L_286 - .L_285)
.L_285:
        /*0050*/ 	.word	0x00000008
.L_286:


//--------------------- .nv.info._ZN7cutlass13device_kernelIN5flash19enable_sm80_to_sm89INS1_16FlashAttnFwdSm80INS1_25CollectiveMainloopFwdSm80ILi8ELi2ELb0EN4cute5tupleIJNS5_1CILi128EEENS7_ILi64EEENS7_ILi192EEEEEELi192ENS_10bfloat16_tEfNS_4arch4Sm80ELb0ELb1ELb1ELb1ELb1ELb1ELb1ELb1EEENS1_21CollectiveEpilogueFwdINS6_IJS8_SA_S9_EEENS6_IJNS7_ILi1EEESI_SI_EEESC_SE_Li256ELb1ELb1ELb1ELb0EEENS1_36VarlenDynamicPersistentTileSchedulerILi128ELi64ELi256ELi256ELb1ELb1ELb0ELb1ELb0ELb1EEEEEEEEEvNT_6ParamsE --------------------------
	.section	.nv.info._ZN7cutlass13device_kernelIN5flash19enable_sm80_to_sm89INS1_16FlashAttnFwdSm80INS1_25CollectiveMainloopFwdSm80ILi8ELi2ELb0EN4cute5tupleIJNS5_1CILi128EEENS7_ILi64EEENS7_ILi192EEEEEELi192ENS_10bfloat16_tEfNS_4arch4Sm80ELb0ELb1ELb1ELb1ELb1ELb1ELb1ELb1EEENS1_21CollectiveEpilogueFwdINS6_IJS8_SA_S9_EEENS6_IJNS7_ILi1EEESI_SI_EEESC_SE_Li256ELb1ELb1ELb1ELb0EEENS1_36VarlenDynamicPersistentTileSchedulerILi128ELi64ELi256ELi256ELb1ELb1ELb0ELb1ELb0ELb1EEEEEEEEEvNT_6ParamsE,"",@"SHT_CUDA_INFO"
	.sectionflags	@""
	.align	4


	//----- nvinfo : EIATTR_CUDA_API_VERSION
	.align		4
        /*0000*/ 	.byte	0x04, 0x37
        /*0002*/ 	.short	(.L_288 - .L_287)
.L_287:
        /*0004*/ 	.word	0x00000082


	//----- nvinfo : EIATTR_KPARAM_INFO
	.align		4
.L_288:
        /*0008*/ 	.byte	0x04, 0x17
        /*000a*/ 	.short	(.L_290 - .L_289)
.L_289:
        /*000c*/ 	.word	0x00000000
        /*0010*/ 	.short	0x0000
        /*0012*/ 	.short	0x0000
        /*0014*/ 	.byte	0x00, 0xf0, 0xe1, 0x10


	//----- nvinfo : EIATTR_SPARSE_MMA_MASK
	.align		4
.L_290:
        /*0018*/ 	.byte	0x03, 0x50
        /*001a*/ 	.short	0x0000


	//----- nvinfo : EIATTR_MAXREG_COUNT
	.align		4
        /*001c*/ 	.byte	0x03, 0x1b
        /*001e*/ 	.short	0x00ff


	//----- nvinfo : EIATTR_MERCURY_ISA_VERSION
	.align		4
        /*0020*/ 	.byte	0x03, 0x5f
        /*0022*/ 	.short	0x0101


	//----- nvinfo : EIATTR_EXIT_INSTR_OFFSETS
	.align		4
        /*0024*/ 	.byte	0x04, 0x1c
        /*0026*/ 	.short	(.L_292 - .L_291)


	//   ....[0]....
.L_291:
        /*0028*/ 	.word	0x00000010


	//----- nvinfo : EIATTR_MAX_THREADS
	.align		4
.L_292:
        /*002c*/ 	.byte	0x04, 0x05
        /*002e*/ 	.short	(.L_294 - .L_293)
.L_293:
        /*0030*/ 	.word	0x00000100
        /*0034*/ 	.word	0x00000001
        /*0038*/ 	.word	0x00000001


	//----- nvinfo : EIATTR_CBANK_PARAM_SIZE
	.align		4
.L_294:
        /*003c*/ 	.byte	0x03, 0x19
        /*003e*/ 	.short	0x0438


	//----- nvinfo : EIATTR_PARAM_CBANK
	.align		4
        /*0040*/ 	.byte	0x04, 0x0a
        /*0042*/ 	.short	(.L_296 - .L_295)
	.align		4
.L_295:
        /*0044*/ 	.word	index@(.nv.constant0._ZN7cutlass13device_kernelIN5flash19enable_sm80_to_sm89INS1_16FlashAttnFwdSm80INS1_25CollectiveMainloopFwdSm80ILi8ELi2ELb0EN4cute5tupleIJNS5_1CILi128EEENS7_ILi64EEENS7_ILi192EEEEEELi192ENS_10bfloat16_tEfNS_4arch4Sm80ELb0ELb1ELb1ELb1ELb1ELb1ELb1ELb1EEENS1_21CollectiveEpilogueFwdINS6_IJS8_SA_S9_EEENS6_IJNS7_ILi1EEESI_SI_EEESC_SE_Li256ELb1ELb1ELb1ELb0EEENS1_36VarlenDynamicPersistentTileSchedulerILi128ELi64ELi256ELi256ELb1ELb1ELb0ELb1ELb0ELb1EEEEEEEEEvNT_6ParamsE)
        /*0048*/ 	.short	0x0210
        /*004a*/ 	.short	0x0438


	//----- nvinfo : EIATTR_SW_WAR
	.align		4
.L_296:
        /*004c*/ 	.byte	0x04, 0x36
        /*004e*/ 	.short	(.L_298 - .L_297)
.L_297:
        /*0050*/ 	.word	0x00000008
.L_298:


//--------------------- .nv.info._ZN7cutlass13device_kernelIN5flash19enable_sm80_to_sm89INS1_16FlashAttnFwdSm80INS1_25CollectiveMainloopFwdSm80ILi8ELi2ELb0EN4cute5tupleIJNS5_1CILi128EEENS7_ILi64EEENS7_ILi192EEEEEELi192ENS_10bfloat16_tEfNS_4arch4Sm80ELb1ELb0ELb1ELb0ELb1ELb0ELb1ELb1EEENS1_21CollectiveEpilogueFwdINS6_IJS8_SA_S9_EEENS6_IJNS7_ILi1EEESI_SI_EEESC_SE_Li256ELb0ELb1ELb1ELb0EEENS1_30DynamicPersistentTileSchedulerILi256ELi256ELb1ELb1ELb0EEEEEEEEEvNT_6ParamsE --------------------------
	.section	.nv.info._ZN7cutlass13device_kernelIN5flash19enable_sm80_to_sm89INS1_16FlashAttnFwdSm80INS1_25CollectiveMainloopFwdSm80ILi8ELi2ELb0EN4cute5tupleIJNS5_1CILi128EEENS7_ILi64EEENS7_ILi192EEEEEELi192ENS_10bfloat16_tEfNS_4arch4Sm80ELb1ELb0ELb1ELb0ELb1ELb0ELb1ELb1EEENS1_21CollectiveEpilogueFwdINS6_IJS8_SA_S9_EEENS6_IJNS7_ILi1EEESI_SI_EEESC_SE_Li256ELb0ELb1ELb1ELb0EEENS1_30DynamicPersistentTileSchedulerILi256ELi256ELb1ELb1ELb0EEEEEEEEEvNT_6ParamsE,"",@"SHT_CUDA_INFO"
	.sectionflags	@""
	.align	4


	//----- nvinfo : EIATTR_CUDA_API_VERSION
	.align		4
        /*0000*/ 	.byte	0x04, 0x37
        /*0002*/ 	.short	(.L_300 - .L_299)
.L_299:
        /*0004*/ 	.word	0x00000082


	//----- nvinfo : EIATTR_KPARAM_INFO
	.align		4
.L_300:
        /*0008*/ 	.byte	0x04, 0x17
        /*000a*/ 	.short	(.L_302 - .L_301)
.L_301:
        /*000c*/ 	.word	0x00000000
        /*0010*/ 	.short	0x0000
        /*0012*/ 	.short	0x0000
        /*0014*/ 	.byte	0x00, 0xf0, 0xa1, 0x10


	//----- nvinfo : EIATTR_SPARSE_MMA_MASK
	.align		4
.L_302:
        /*0018*/ 	.byte	0x03, 0x50
        /*001a*/ 	.short	0x0000


	//----- nvinfo : EIATTR_MAXREG_COUNT
	.align		4
        /*001c*/ 	.byte	0x03, 0x1b
        /*001e*/ 	.short	0x00ff


	//----- nvinfo : EIATTR_MERCURY_ISA_VERSION
	.align		4
        /*0020*/ 	.byte	0x03, 0x5f
        /*0022*/ 	.short	0x0101


	//----- nvinfo : EIATTR_EXIT_INSTR_OFFSETS
	.align		4
        /*0024*/ 	.byte	0x04, 0x1c
        /*0026*/ 	.short	(.L_304 - .L_303)


	//   ....[0]....
.L_303:
        /*0028*/ 	.word	0x00000010


	//----- nvinfo : EIATTR_MAX_THREADS
	.align		4
.L_304:
        /*002c*/ 	.byte	0x04, 0x05
        /*002e*/ 	.short	(.L_306 - .L_305)
.L_305:
        /*0030*/ 	.word	0x00000100
        /*0034*/ 	.word	0x00000001
        /*0038*/ 	.word	0x00000001


	//----- nvinfo : EIATTR_CBANK_PARAM_SIZE
	.align		4
.L_306:
        /*003c*/ 	.byte	0x03, 0x19
        /*003e*/ 	.short	0x0428


	//----- nvinfo : EIATTR_PARAM_CBANK
	.align		4
        /*0040*/ 	.byte	0x04, 0x0a
        /*0042*/ 	.short	(.L_308 - .L_307)
	.align		4
.L_307:
        /*0044*/ 	.word	index@(.nv.constant0._ZN7cutlass13device_kernelIN5flash19enable_sm80_to_sm89INS1_16FlashAttnFwdSm80INS1_25CollectiveMainloopFwdSm80ILi8ELi2ELb0EN4cute5tupleIJNS5_1CILi128EEENS7_ILi64EEENS7_ILi192EEEEEELi192ENS_10bfloat16_tEfNS_4arch4Sm80ELb1ELb0ELb1ELb0ELb1ELb0ELb1ELb1EEENS1_21CollectiveEpilogueFwdINS6_IJS8_SA_S9_EEENS6_IJNS7_ILi1EEESI_SI_EEESC_SE_Li256ELb0ELb1ELb1ELb0EEENS1_30DynamicPersistentTileSchedulerILi256ELi256ELb1ELb1ELb0EEEEEEEEEvNT_6ParamsE)
        /*0048*/ 	.short	0x0210
        /*004a*/ 	.short	0x0428


	//----- nvinfo : EIATTR_SW_WAR
	.align		4
.L_308:
        /*004c*/ 	.byte	0x04, 0x36
        /*004e*/ 	.short	(.L_310 - .L_309)
.L_309:
        /*0050*/ 	.word	0x00000008
.L_310:


//--------------------- .nv.info._ZN7cutlass13device_kernelIN5flash19enable_sm80_to_sm89INS1_16FlashAttnFwdSm80INS1_25CollectiveMainloopFwdSm80ILi8ELi2ELb0EN4cute5tupleIJNS5_1CILi128EEENS7_ILi64EEENS7_ILi192EEEEEELi192ENS_10bfloat16_tEfNS_4arch4Sm80ELb1ELb0ELb1ELb1ELb1ELb0ELb1ELb1EEENS1_21CollectiveEpilogueFwdINS6_IJS8_SA_S9_EEENS6_IJNS7_ILi1EEESI_SI_EEESC_SE_Li256ELb1ELb1ELb1ELb0EEENS1_36VarlenDynamicPersistentTileSchedulerILi128ELi64ELi256ELi256ELb1ELb1ELb0ELb1ELb1ELb1EEEEEEEEEvNT_6ParamsE --------------------------
	.section	.nv.info._ZN7cutlass13device_kernelIN5flash19enable_sm80_to_sm89INS1_16FlashAttnFwdSm80INS1_25CollectiveMainloopFwdSm80ILi8ELi2ELb0EN4cute5tupleIJNS5_1CILi128EEENS7_ILi64EEENS7_ILi192EEEEEELi192ENS_10bfloat16_tEfNS_4arch4Sm80ELb1ELb0ELb1ELb1ELb1ELb0ELb1ELb1EEENS1_21CollectiveEpilogueFwdINS6_IJS8_SA_S9_EEENS6_IJNS7_ILi1EEESI_SI_EEESC_SE_Li256ELb1ELb1ELb1ELb0EEENS1_36VarlenDynamicPersistentTileSchedulerILi128ELi64ELi256ELi256ELb1ELb1ELb0ELb1ELb1ELb1EEEEEEEEEvNT_6ParamsE,"",@"SHT_CUDA_INFO"
	.sectionflags	@""
	.align	4


	//----- nvinfo : EIATTR_CUDA_API_VERSION
	.align		4
        /*0000*/ 	.byte	0x04, 0x37
        /*0002*/ 	.short	(.L_312 - .L_311)
.L_311:
        /*0004*/ 	.word	0x00000082


	//----- nvinfo : EIATTR_KPARAM_INFO
	.align		4
.L_312:
        /*0008*/ 	.byte	0x04, 0x17
        /*000a*/ 	.short	(.L_314 - .L_313)
.L_313:
        /*000c*/ 	.word	0x00000000
        /*0010*/ 	.short	0x0000
        /*0012*/ 	.short	0x0000
        /*0014*/ 	.byte	0x00, 0xf0, 0xe1, 0x10


	//----- nvinfo : EIATTR_SPARSE_MMA_MASK
	.align		4
.L_314:
        /*0018*/ 	.byte	0x03, 0x50
        /*001a*/ 	.short	0x0000


	//----- nvinfo : EIATTR_MAXREG_COUNT
	.align		4
        /*001c*/ 	.byte	0x03, 0x1b
        /*001e*/ 	.short	0x00ff


	//----- nvinfo : EIATTR_MERCURY_ISA_VERSION
	.align		4
        /*0020*/ 	.byte	0x03, 0x5f
        /*0022*/ 	.short	0x0101


	//----- nvinfo : EIATTR_EXIT_INSTR_OFFSETS
	.align		4
        /*0024*/ 	.byte	0x04, 0x1c
        /*0026*/ 	.short	(.L_316 - .L_315)


	//   ....[0]....
.L_315:
        /*0028*/ 	.word	0x00000010


	//----- nvinfo : EIATTR_MAX_THREADS
	.align		4
.L_316:
        /*002c*/ 	.byte	0x04, 0x05
        /*002e*/ 	.short	(.L_318 - .L_317)
.L_317:
        /*0030*/ 	.word	0x00000100
        /*0034*/ 	.word	0x00000001
        /*0038*/ 	.word	0x00000001


	//----- nvinfo : EIATTR_CBANK_PARAM_SIZE
	.align		4
.L_318:
        /*003c*/ 	.byte	0x03, 0x19
        /*003e*/ 	.short	0x0438


	//----- nvinfo : EIATTR_PARAM_CBANK
	.align		4
        /*0040*/ 	.byte	0x04, 0x0a
        /*0042*/ 	.short	(.L_320 - .L_319)
	.align		4
.L_319:
        /*0044*/ 	.word	index@(.nv.constant0._ZN7cutlass13device_kernelIN5flash19enable_sm80_to_sm89INS1_16FlashAttnFwdSm80INS1_25CollectiveMainloopFwdSm80ILi8ELi2ELb0EN4cute5tupleIJNS5_1CILi128EEENS7_ILi64EEENS7_ILi192EEEEEELi192ENS_10bfloat16_tEfNS_4arch4Sm80ELb1ELb0ELb1ELb1ELb1ELb0ELb1ELb1EEENS1_21CollectiveEpilogueFwdINS6_IJS8_SA_S9_EEENS6_IJNS7_ILi1EEESI_SI_EEESC_SE_Li256ELb1ELb1ELb1ELb0EEENS1_36VarlenDynamicPersistentTileSchedulerILi128ELi64ELi256ELi256ELb1ELb1ELb0ELb1ELb1ELb1EEEEEEEEEvNT_6ParamsE)
        /*0048*/ 	.short	0x0210
        /*004a*/ 	.short	0x0438


	//----- nvinfo : EIATTR_SW_WAR
	.align		4
.L_320:
        /*004c*/ 	.byte	0x04, 0x36
        /*004e*/ 	.short	(.L_322 - .L_321)
.L_321:
        /*0050*/ 	.word	0x00000008
.L_322:


//--------------------- .nv.info._ZN7cutlass13device_kernelIN5flash19enable_sm80_to_sm89INS1_16FlashAttnFwdSm80INS1_25CollectiveMainloopFwdSm80ILi8ELi2ELb0EN4cute5tupleIJNS5_1CILi128EEENS7_ILi64EEENS7_ILi192EEEEEELi192ENS_10bfloat16_tEfNS_4arch4Sm80ELb1ELb0ELb1ELb1ELb1ELb1ELb1ELb1EEENS1_21CollectiveEpilogueFwdINS6_IJS8_SA_S9_EEENS6_IJNS7_ILi1EEESI_SI_EEESC_SE_Li256ELb1ELb1ELb1ELb0EEENS1_36VarlenDynamicPersistentTileSchedulerILi128ELi64ELi256ELi256ELb1ELb1ELb0ELb1ELb1ELb1EEEEEEEEEvNT_6ParamsE --------------------------
	.section	.nv.info._ZN7cutlass13device_kernelIN5flash19enable_sm80_to_sm89INS1_16FlashAttnFwdSm80INS1_25CollectiveMainloopFwdSm80ILi8ELi2ELb0EN4cute5tupleIJNS5_1CILi128EEENS7_ILi64EEENS7_ILi192EEEEEELi192ENS_10bfloat16_tEfNS_4arch4Sm80ELb1ELb0ELb1ELb1ELb1ELb1ELb1ELb1EEENS1_21CollectiveEpilogueFwdINS6_IJS8_SA_S9_EEENS6_IJNS7_ILi1EEESI_SI_EEESC_SE_Li256ELb1ELb1ELb1ELb0EEENS1_36VarlenDynamicPersistentTileSchedulerILi128ELi64ELi256ELi256ELb1ELb1ELb0ELb1ELb1ELb1EEEEEEEEEvNT_6ParamsE,"",@"SHT_CUDA_INFO"
	.sectionflags	@""
	.align	4


	//----- nvinfo : EIATTR_CUDA_API_VERSION
	.align		4
        /*0000*/ 	.byte	0x04, 0x37
        /*0002*/ 	.short	(.L_324 - .L_323)
.L_323:
        /*0004*/ 	.word	0x00000082


	//----- nvinfo : EIATTR_KPARAM_INFO
	.align		4
.L_324:
        /*0008*/ 	.byte	0x04, 0x17
        /*000a*/ 	.short	(.L_326 - .L_325)
.L_325:
        /*000c*/ 	.word	0x00000000
        /*0010*/ 	.short	0x0000
        /*0012*/ 	.short	0x0000
        /*0014*/ 	.byte	0x00, 0xf0, 0xe1, 0x10


	//----- nvinfo : EIATTR_SPARSE_MMA_MASK
	.align		4
.L_326:
        /*0018*/ 	.byte	0x03, 0x50
        /*001a*/ 	.short	0x0000


	//----- nvinfo : EIATTR_MAXREG_COUNT
	.align		4
        /*001c*/ 	.byte	0x03, 0x1b
        /*001e*/ 	.short	0x00ff


	//----- nvinfo : EIATTR_MERCURY_ISA_VERSION
	.align		4
        /*0020*/ 	.byte	0x03, 0x5f
        /*0022*/ 	.short	0x0101


	//----- nvinfo : EIATTR_EXIT_INSTR_OFFSETS
	.align		4
        /*0024*/ 	.byte	0x04, 0x1c
        /*0026*/ 	.short	(.L_328 - .L_327)


	//   ....[0]....
.L_327:
        /*0028*/ 	.word	0x00000010


	//----- nvinfo : EIATTR_MAX_THREADS
	.align		4
.L_328:
        /*002c*/ 	.byte	0x04, 0x05
        /*002e*/ 	.short	(.L_330 - .L_329)
.L_329:
        /*0030*/ 	.word	0x00000100
        /*0034*/ 	.word	0x00000001
        /*0038*/ 	.word	0x00000001


	//----- nvinfo : EIATTR_CBANK_PARAM_SIZE
	.align		4
.L_330:
        /*003c*/ 	.byte	0x03, 0x19
        /*003e*/ 	.short	0x0438


	//----- nvinfo : EIATTR_PARAM_CBANK
	.align		4
        /*0040*/ 	.byte	0x04, 0x0a
        /*0042*/ 	.short	(.L_332 - .L_331)
	.align		4
.L_331:
        /*0044*/ 	.word	index@(.nv.constant0._ZN7cutlass13device_kernelIN5flash19enable_sm80_to_sm89INS1_16FlashAttnFwdSm80INS1_25CollectiveMainloopFwdSm80ILi8ELi2ELb0EN4cute5tupleIJNS5_1CILi128EEENS7_ILi64EEENS7_ILi192EEEEEELi192ENS_10bfloat16_tEfNS_4arch4Sm80ELb1ELb0ELb1ELb1ELb1ELb1ELb1ELb1EEENS1_21CollectiveEpilogueFwdINS6_IJS8_SA_S9_EEENS6_IJNS7_ILi1EEESI_SI_EEESC_SE_Li256ELb1ELb1ELb1ELb0EEENS1_36VarlenDynamicPersistentTileSchedulerILi128ELi64ELi256ELi256ELb1ELb1ELb0ELb1ELb1ELb1EEEEEEEEEvNT_6ParamsE)
        /*0048*/ 	.short	0x0210
        /*004a*/ 	.short	0x0438


	//----- nvinfo : EIATTR_SW_WAR
	.align		4
.L_332:
        /*004c*/ 	.byte	0x04, 0x36
        /*004e*/ 	.short	(.L_334 - .L_333)
.L_333:
        /*0050*/ 	.word	0x00000008
.L_334:


//--------------------- .nv.callgraph             --------------------------
	.section	.nv.callgraph,"",@"SHT_CUDA_CALLGRAPH"
	.align	4
	.sectionentsize	8
	.align		4
        /*0000*/ 	.word	0x00000000
	.align		4
        /*0004*/ 	.word	0xffffffff
	.align		4
        /*0008*/ 	.word	0x00000000
	.align		4
        /*000c*/ 	.word	0xfffffffe
	.align		4
        /*0010*/ 	.word	0x00000000
	.align		4
        /*0014*/ 	.word	0xfffffffd
	.align		4
        /*0018*/ 	.word	0x00000000
	.align		4
        /*001c*/ 	.word	0xfffffffc


//--------------------- .nv.constant4             --------------------------
	.section	.nv.constant4,"a",@progbits
	.align	8
	.align		8
.nv.constant4:
        /*0000*/ 	.dword	_ZN86_INTERNAL_9a2f21ec_50_flash_fwd_hdim192_bf16_paged_split_softcap_sm80_cu_744032ad_34614cuda3std3__45__cpo5beginE
	.align		8
        /*0008*/ 	.dword	_ZN86_INTERNAL_9a2f21ec_50_flash_fwd_hdim192_bf16_paged_split_softcap_sm80_cu_744032ad_34614cuda3std3__45__cpo3endE
	.align		8
        /*0010*/ 	.dword	_ZN86_INTERNAL_9a2f21ec_50_flash_fwd_hdim192_bf16_paged_split_softcap_sm80_cu_744032ad_34614cuda3std3__45__cpo6cbeginE
	.align		8
        /*0018*/ 	.dword	_ZN86_INTERNAL_9a2f21ec_50_flash_fwd_hdim192_bf16_paged_split_softcap_sm80_cu_744032ad_34614cuda3std3__45__cpo4cendE
	.align		8
        /*0020*/ 	.dword	_ZN86_INTERNAL_9a2f21ec_50_flash_fwd_hdim192_bf16_paged_split_softcap_sm80_cu_744032ad_34614cuda3std3__488_GLOBAL__N__9a2f21ec_50_flash_fwd_hdim192_bf16_paged_split_softcap_sm80_cu_744032ad_34616ignoreE
	.align		8
        /*0028*/ 	.dword	_ZN86_INTERNAL_9a2f21ec_50_flash_fwd_hdim192_bf16_paged_split_softcap_sm80_cu_744032ad_34614cuda3std3__419piecewise_constructE
	.align		8
        /*0030*/ 	.dword	_ZN86_INTERNAL_9a2f21ec_50_flash_fwd_hdim192_bf16_paged_split_softcap_sm80_cu_744032ad_34614cuda3std3__48in_placeE
	.align		8
        /*0038*/ 	.dword	_ZN86_INTERNAL_9a2f21ec_50_flash_fwd_hdim192_bf16_paged_split_softcap_sm80_cu_744032ad_34614cuda3std6ranges3__45__cpo4swapE
	.align		8
        /*0040*/ 	.dword	_ZN86_INTERNAL_9a2f21ec_50_flash_fwd_hdim192_bf16_paged_split_softcap_sm80_cu_744032ad_34614cuda3std6ranges3__45__cpo9iter_moveE
	.align		8
        /*0048*/ 	.dword	_ZN86_INTERNAL_9a2f21ec_50_flash_fwd_hdim192_bf16_paged_split_softcap_sm80_cu_744032ad_34614cute7productE
	.align		8
        /*0050*/ 	.dword	_ZN86_INTERNAL_9a2f21ec_50_flash_fwd_hdim192_bf16_paged_split_softcap_sm80_cu_744032ad_34614cute1_E


//--------------------- .text._ZN7cutlass13device_kernelIN5flash19enable_sm80_to_sm89INS1_16FlashAttnFwdSm80INS1_25CollectiveMainloopFwdSm80ILi8ELi1ELb0EN4cute5tupleIJNS5_1CILi128EEENS7_ILi64EEENS7_ILi192EEEEEELi192ENS_10bfloat16_tEfNS_4arch4Sm80ELb0ELb0ELb1ELb0ELb1ELb0ELb1ELb1EEENS1_21CollectiveEpilogueFwdINS6_IJS8_SA_S9_EEENS6_IJNS7_ILi1EEESI_SI_EEESC_SE_Li256ELb0ELb1ELb1ELb0EEENS1_19SingleTileSchedulerILb0ELb1ELb1ELi128EEEEEEEEEvNT_6ParamsE --------------------------
	.section	.text._ZN7cutlass13device_kernelIN5flash19enable_sm80_to_sm89INS1_16FlashAttnFwdSm80INS1_25CollectiveMainloopFwdSm80ILi8ELi1ELb0EN4cute5tupleIJNS5_1CILi128EEENS7_ILi64EEENS7_ILi192EEEEEELi192ENS_10bfloat16_tEfNS_4arch4Sm80ELb0ELb0ELb1ELb0ELb1ELb0ELb1ELb1EEENS1_21CollectiveEpilogueFwdINS6_IJS8_SA_S9_EEENS6_IJNS7_ILi1EEESI_SI_EEESC_SE_Li256ELb0ELb1ELb1ELb0EEENS1_19SingleTileSchedulerILb0ELb1ELb1ELi128EEEEEEEEEvNT_6ParamsE,"ax",@progbits
	.align	128
.text._ZN7cutlass13device_kernelIN5flash19enable_sm80_to_sm89INS1_16FlashAttnFwdSm80INS1_25CollectiveMainloopFwdSm80ILi8ELi1ELb0EN4cute5tupleIJNS5_1CILi128EEENS7_ILi64EEENS7_ILi192EEEEEELi192ENS_10bfloat16_tEfNS_4arch4Sm80ELb0ELb0ELb1ELb0ELb1ELb0ELb1ELb1EEENS1_21CollectiveEpilogueFwdINS6_IJS8_SA_S9_EEENS6_IJNS7_ILi1EEESI_SI_EEESC_SE_Li256ELb0ELb1ELb1ELb0EEENS1_19SingleTileSchedulerILb0ELb1ELb1ELi128EEEEEEEEEvNT_6ParamsE:
        .type           _ZN7cutlass13device_kernelIN5flash19enable_sm80_to_sm89INS1_16FlashAttnFwdSm80INS1_25CollectiveMainloopFwdSm80ILi8ELi1ELb0EN4cute5tupleIJNS5_1CILi128EEENS7_ILi64EEENS7_ILi192EEEEEELi192ENS_10bfloat16_tEfNS_4arch4Sm80ELb0ELb0ELb1ELb0ELb1ELb0ELb1ELb1EEENS1_21CollectiveEpilogueFwdINS6_IJS8_SA_S9_EEENS6_IJNS7_ILi1EEESI_SI_EEESC_SE_Li256ELb0ELb1ELb1ELb0EEENS1_19SingleTileSchedulerILb0ELb1ELb1ELi128EEEEEEEEEvNT_6ParamsE,@function
        .size           _ZN7cutlass13device_kernelIN5flash19enable_sm80_to_sm89INS1_16FlashAttnFwdSm80INS1_25CollectiveMainloopFwdSm80ILi8ELi1ELb0EN4cute5tupleIJNS5_1CILi128EEENS7_ILi64EEENS7_ILi192EEEEEELi192ENS_10bfloat16_tEfNS_4arch4Sm80ELb0ELb0ELb1ELb0ELb1ELb0ELb1ELb1EEENS1_21CollectiveEpilogueFwdINS6_IJS8_SA_S9_EEENS6_IJNS7_ILi1EEESI_SI_EEESC_SE_Li256ELb0ELb1ELb1ELb0EEENS1_19SingleTileSchedulerILb0ELb1ELb1ELi128EEEEEEEEEvNT_6ParamsE,(.L_x_18 - _ZN7cutlass13device_kernelIN5flash19enable_sm80_to_sm89INS1_16FlashAttnFwdSm80INS1_25CollectiveMainloopFwdSm80ILi8ELi1ELb0EN4cute5tupleIJNS5_1CILi128EEENS7_ILi64EEENS7_ILi192EEEEEELi192ENS_10bfloat16_tEfNS_4arch4Sm80ELb0ELb0ELb1ELb0ELb1ELb0ELb1ELb1EEENS1_21CollectiveEpilogueFwdINS6_IJS8_SA_S9_EEENS6_IJNS7_ILi1EEESI_SI_EEESC_SE_Li256ELb0ELb1ELb1ELb0EEENS1_19SingleTileSchedulerILb0ELb1ELb1ELi128EEEEEEEEEvNT_6ParamsE)
        .other          _ZN7cutlass13device_kernelIN5flash19enable_sm80_to_sm89INS1_16FlashAttnFwdSm80INS1_25CollectiveMainloopFwdSm80ILi8ELi1ELb0EN4cute5tupleIJNS5_1CILi128EEENS7_ILi64EEENS7_ILi192EEEEEELi192ENS_10bfloat16_tEfNS_4arch4Sm80ELb0ELb0ELb1ELb0ELb1ELb0ELb1ELb1EEENS1_21CollectiveEpilogueFwdINS6_IJS8_SA_S9_EEENS6_IJNS7_ILi1EEESI_SI_EEESC_SE_Li256ELb0ELb1ELb1ELb0EEENS1_19SingleTileSchedulerILb0ELb1ELb1ELi128EEEEEEEEEvNT_6ParamsE,@"STO_CUDA_ENTRY STV_DEFAULT"
_ZN7cutlass13device_kernelIN5flash19enable_sm80_to_sm89INS1_16FlashAttnFwdSm80INS1_25CollectiveMainloopFwdSm80ILi8ELi1ELb0EN4cute5tupleIJNS5_1CILi128EEENS7_ILi64EEENS7_ILi192EEEEEELi192ENS_10bfloat16_tEfNS_4arch4Sm80ELb0ELb0ELb1ELb0ELb1ELb0ELb1ELb1EEENS1_21CollectiveEpilogueFwdINS6_IJS8_SA_S9_EEENS6_IJNS7_ILi1EEESI_SI_EEESC_SE_Li256ELb0ELb1ELb1ELb0EEENS1_19SingleTileSchedulerILb0ELb1ELb1ELi128EEEEEEEEEvNT_6ParamsE:
[----:B------:R-:W-:Y:S01]  /*0000*/  LDC R1, c[0x0][0x28] ;  /* 0x00000a00ff017b82 */ /* 0x000fe20000000800 */
[----:B------:R-:W-:Y:S05]  /*0010*/  EXIT ;  /* 0x000000000000794d */ /* 0x000fea0003800000 */
.L_x_0:
[----:B------:R-:W-:-:S00]  /*0020*/  BRA `(.L_x_0) ;  /* 0xfffffffc00fc7947 */ /* 0x000fc0000383ffff */
[----:B------:R-:W-:-:S00]  /*0030*/  NOP ;  /* 0x0000000000007918 */ /* 0x000fc00000000000 */
        /* <DEDUP_REMOVED lines=12> */
.L_x_18:


//--------------------- .text._ZN7cutlass13device_kernelIN5flash19enable_sm80_to_sm89INS1_16FlashAttnFwdSm80INS1_25CollectiveMainloopFwdSm80ILi8ELi1ELb0EN4cute5tupleIJNS5_1CILi128EEENS7_ILi64EEENS7_ILi192EEEEEELi192ENS_10bfloat16_tEfNS_4arch4Sm80ELb0ELb0ELb1ELb1ELb1ELb0ELb1ELb1EEENS1_21CollectiveEpilogueFwdINS6_IJS8_SA_S9_EEENS6_IJNS7_ILi1EEESI_SI_EEESC_SE_Li256ELb1ELb1ELb1ELb0EEENS1_36VarlenDynamicPersistentTileSchedulerILi128ELi64ELi256ELi256ELb1ELb1ELb0ELb0ELb1ELb1EEEEEEEEEvNT_6ParamsE --------------------------
	.section	.text._ZN7cutlass13device_kernelIN5flash19enable_sm80_to_sm89INS1_16FlashAttnFwdSm80INS1_25CollectiveMainloopFwdSm80ILi8ELi1ELb0EN4cute5tupleIJNS5_1CILi128EEENS7_ILi64EEENS7_ILi192EEEEEELi192ENS_10bfloat16_tEfNS_4arch4Sm80ELb0ELb0ELb1ELb1ELb1ELb0ELb1ELb1EEENS1_21CollectiveEpilogueFwdINS6_IJS8_SA_S9_EEENS6_IJNS7_ILi1EEESI_SI_EEESC_SE_Li256ELb1ELb1ELb1ELb0EEENS1_36VarlenDynamicPersistentTileSchedulerILi128ELi64ELi256ELi256ELb1ELb1ELb0ELb0ELb1ELb1EEEEEEEEEvNT_6ParamsE,"ax",@progbits
	.align	128
.text._ZN7cutlass13device_kernelIN5flash19enable_sm80_to_sm89INS1_16FlashAttnFwdSm80INS1_25CollectiveMainloopFwdSm80ILi8ELi1ELb0EN4cute5tupleIJNS5_1CILi128EEENS7_ILi64EEENS7_ILi192EEEEEELi192ENS_10bfloat16_tEfNS_4arch4Sm80ELb0ELb0ELb1ELb1ELb1ELb0ELb1ELb1EEENS1_21CollectiveEpilogueFwdINS6_IJS8_SA_S9_EEENS6_IJNS7_ILi1EEESI_SI_EEESC_SE_Li256ELb1ELb1ELb1ELb0EEENS1_36VarlenDynamicPersistentTileSchedulerILi128ELi64ELi256ELi256ELb1ELb1ELb0ELb0ELb1ELb1EEEEEEEEEvNT_6ParamsE:
        .type           _ZN7cutlass13device_kernelIN5flash19enable_sm80_to_sm89INS1_16FlashAttnFwdSm80INS1_25CollectiveMainloopFwdSm80ILi8ELi1ELb0EN4cute5tupleIJNS5_1CILi128EEENS7_ILi64EEENS7_ILi192EEEEEELi192ENS_10bfloat16_tEfNS_4arch4Sm80ELb0ELb0ELb1ELb1ELb1ELb0ELb1ELb1EEENS1_21CollectiveEpilogueFwdINS6_IJS8_SA_S9_EEENS6_IJNS7_ILi1EEESI_SI_EEESC_SE_Li256ELb1ELb1ELb1ELb0EEENS1_36VarlenDynamicPersistentTileSchedulerILi128ELi64ELi256ELi256ELb1ELb1ELb0ELb0ELb1ELb1EEEEEEEEEvNT_6ParamsE,@function
        .size           _ZN7cutlass13device_kernelIN5flash19enable_sm80_to_sm89INS1_16FlashAttnFwdSm80INS1_25CollectiveMainloopFwdSm80ILi8ELi1ELb0EN4cute5tupleIJNS5_1CILi128EEENS7_ILi64EEENS7_ILi192EEEEEELi192ENS_10bfloat16_tEfNS_4arch4Sm80ELb0ELb0ELb1ELb1ELb1ELb0ELb1ELb1EEENS1_21CollectiveEpilogueFwdINS6_IJS8_SA_S9_EEENS6_IJNS7_ILi1EEESI_SI_EEESC_SE_Li256ELb1ELb1ELb1ELb0EEENS1_36VarlenDynamicPersistentTileSchedulerILi128ELi64ELi256ELi256ELb1ELb1ELb0ELb0ELb1ELb1EEEEEEEEEvNT_6ParamsE,(.L_x_19 - _ZN7cutlass13device_kernelIN5flash19enable_sm80_to_sm89INS1_16FlashAttnFwdSm80INS1_25CollectiveMainloopFwdSm80ILi8ELi1ELb0EN4cute5tupleIJNS5_1CILi128EEENS7_ILi64EEENS7_ILi192EEEEEELi192ENS_10bfloat16_tEfNS_4arch4Sm80ELb0ELb0ELb1ELb1ELb1ELb0ELb1ELb1EEENS1_21CollectiveEpilogueFwdINS6_IJS8_SA_S9_EEENS6_IJNS7_ILi1EEESI_SI_EEESC_SE_Li256ELb1ELb1ELb1ELb0EEENS1_36VarlenDynamicPersistentTileSchedulerILi128ELi64ELi256ELi256ELb1ELb1ELb0ELb0ELb1ELb1EEEEEEEEEvNT_6ParamsE)
        .other          _ZN7cutlass13device_kernelIN5flash19enable_sm80_to_sm89INS1_16FlashAttnFwdSm80INS1_25CollectiveMainloopFwdSm80ILi8ELi1ELb0EN4cute5tupleIJNS5_1CILi128EEENS7_ILi64EEENS7_ILi192EEEEEELi192ENS_10bfloat16_tEfNS_4arch4Sm80ELb0ELb0ELb1ELb1ELb1ELb0ELb1ELb1EEENS1_21CollectiveEpilogueFwdINS6_IJS8_SA_S9_EEENS6_IJNS7_ILi1EEESI_SI_EEESC_SE_Li256ELb1ELb1ELb1ELb0EEENS1_36VarlenDynamicPersistentTileSchedulerILi128ELi64ELi256ELi256ELb1ELb1ELb0ELb0ELb1ELb1EEEEEEEEEvNT_6ParamsE,@"STO_CUDA_ENTRY STV_DEFAULT"
_ZN7cutlass13device_kernelIN5flash19enable_sm80_to_sm89INS1_16FlashAttnFwdSm80INS1_25CollectiveMainloopFwdSm80ILi8ELi1ELb0EN4cute5tupleIJNS5_1CILi128EEENS7_ILi64EEENS7_ILi192EEEEEELi192ENS_10bfloat16_tEfNS_4arch4Sm80ELb0ELb0ELb1ELb1ELb1ELb0ELb1ELb1EEENS1_21CollectiveEpilogueFwdINS6_IJS8_SA_S9_EEENS6_IJNS7_ILi1EEESI_SI_EEESC_SE_Li256ELb1ELb1ELb1ELb0EEENS1_36VarlenDynamicPersistentTileSchedulerILi128ELi64ELi256ELi256ELb1ELb1ELb0ELb0ELb1ELb1EEEEEEEEEvNT_6ParamsE:
[----:B------:R-:W-:Y:S01]  /*0000*/  LDC R1, c[0x0][0x28] ;  /* 0x00000a00ff017b82 */ /* 0x000fe20000000800 */
[----:B------:R-:W-:Y:S05]  /*0010*/  EXIT ;  /* 0x000000000000794d */ /* 0x000fea0003800000 */
.L_x_1:
        /* <DEDUP_REMOVED lines=14> */
.L_x_19:


//--------------------- .text._ZN7cutlass13device_kernelIN5flash19enable_sm80_to_sm89INS1_16FlashAttnFwdSm80INS1_25CollectiveMainloopFwdSm80ILi8ELi1ELb0EN4cute5tupleIJNS5_1CILi128EEENS7_ILi64EEENS7_ILi192EEEEEELi192ENS_10bfloat16_tEfNS_4arch4Sm80ELb0ELb0ELb1ELb1ELb1ELb1ELb1ELb1EEENS1_21CollectiveEpilogueFwdINS6_IJS8_SA_S9_EEENS6_IJNS7_ILi1EEESI_SI_EEESC_SE_Li256ELb1ELb1ELb1ELb0EEENS1_36VarlenDynamicPersistentTileSchedulerILi128ELi64ELi256ELi256ELb1ELb1ELb0ELb0ELb1ELb1EEEEEEEEEvNT_6ParamsE --------------------------
	.section	.text._ZN7cutlass13device_kernelIN5flash19enable_sm80_to_sm89INS1_16FlashAttnFwdSm80INS1_25CollectiveMainloopFwdSm80ILi8ELi1ELb0EN4cute5tupleIJNS5_1CILi128EEENS7_ILi64EEENS7_ILi192EEEEEELi192ENS_10bfloat16_tEfNS_4arch4Sm80ELb0ELb0ELb1ELb1ELb1ELb1ELb1ELb1EEENS1_21CollectiveEpilogueFwdINS6_IJS8_SA_S9_EEENS6_IJNS7_ILi1EEESI_SI_EEESC_SE_Li256ELb1ELb1ELb1ELb0EEENS1_36VarlenDynamicPersistentTileSchedulerILi128ELi64ELi256ELi256ELb1ELb1ELb0ELb0ELb1ELb1EEEEEEEEEvNT_6ParamsE,"ax",@progbits
	.align	128
.text._ZN7cutlass13device_kernelIN5flash19enable_sm80_to_sm89INS1_16FlashAttnFwdSm80INS1_25CollectiveMainloopFwdSm80ILi8ELi1ELb0EN4cute5tupleIJNS5_1CILi128EEENS7_ILi64EEENS7_ILi192EEEEEELi192ENS_10bfloat16_tEfNS_4arch4Sm80ELb0ELb0ELb1ELb1ELb1ELb1ELb1ELb1EEENS1_21CollectiveEpilogueFwdINS6_IJS8_SA_S9_EEENS6_IJNS7_ILi1EEESI_SI_EEESC_SE_Li256ELb1ELb1ELb1ELb0EEENS1_36VarlenDynamicPersistentTileSchedulerILi128ELi64ELi256ELi256ELb1ELb1ELb0ELb0ELb1ELb1EEEEEEEEEvNT_6ParamsE:
        .type           _ZN7cutlass13device_kernelIN5flash19enable_sm80_to_sm89INS1_16FlashAttnFwdSm80INS1_25CollectiveMainloopFwdSm80ILi8ELi1ELb0EN4cute5tupleIJNS5_1CILi128EEENS7_ILi64EEENS7_ILi192EEEEEELi192ENS_10bfloat16_tEfNS_4arch4Sm80ELb0ELb0ELb1ELb1ELb1ELb1ELb1ELb1EEENS1_21CollectiveEpilogueFwdINS6_IJS8_SA_S9_EEENS6_IJNS7_ILi1EEESI_SI_EEESC_SE_Li256ELb1ELb1ELb1ELb0EEENS1_36VarlenDynamicPersistentTileSchedulerILi128ELi64ELi256ELi256ELb1ELb1ELb0ELb0ELb1ELb1EEEEEEEEEvNT_6ParamsE,@function
        .size           _ZN7cutlass13device_kernelIN5flash19enable_sm80_to_sm89INS1_16FlashAttnFwdSm80INS1_25CollectiveMainloopFwdSm80ILi8ELi1ELb0EN4cute5tupleIJNS5_1CILi128EEENS7_ILi64EEENS7_ILi192EEEEEELi192ENS_10bfloat16_tEfNS_4arch4Sm80ELb0ELb0ELb1ELb1ELb1ELb1ELb1ELb1EEENS1_21CollectiveEpilogueFwdINS6_IJS8_SA_S9_EEENS6_IJNS7_ILi1EEESI_SI_EEESC_SE_Li256ELb1ELb1ELb1ELb0EEENS1_36VarlenDynamicPersistentTileSchedulerILi128ELi64ELi256ELi256ELb1ELb1ELb0ELb0ELb1ELb1EEEEEEEEEvNT_6ParamsE,(.L_x_20 - _ZN7cutlass13device_kernelIN5flash19enable_sm80_to_sm89INS1_16FlashAttnFwdSm80INS1_25CollectiveMainloopFwdSm80ILi8ELi1ELb0EN4cute5tupleIJNS5_1CILi128EEENS7_ILi64EEENS7_ILi192EEEEEELi192ENS_10bfloat16_tEfNS_4arch4Sm80ELb0ELb0ELb1ELb1ELb1ELb1ELb1ELb1EEENS1_21CollectiveEpilogueFwdINS6_IJS8_SA_S9_EEENS6_IJNS7_ILi1EEESI_SI_EEESC_SE_Li256ELb1ELb1ELb1ELb0EEENS1_36VarlenDynamicPersistentTileSchedulerILi128ELi64ELi256ELi256ELb1ELb1ELb0ELb0ELb1ELb1EEEEEEEEEvNT_6ParamsE)
        .other          _ZN7cutlass13device_kernelIN5flash19enable_sm80_to_sm89INS1_16FlashAttnFwdSm80INS1_25CollectiveMainloopFwdSm80ILi8ELi1ELb0EN4cute5tupleIJNS5_1CILi128EEENS7_ILi64EEENS7_ILi192EEEEEELi192ENS_10bfloat16_tEfNS_4arch4Sm80ELb0ELb0ELb1ELb1ELb1ELb1ELb1ELb1EEENS1_21CollectiveEpilogueFwdINS6_IJS8_SA_S9_EEENS6_IJNS7_ILi1EEESI_SI_EEESC_SE_Li256ELb1ELb1ELb1ELb0EEENS1_36VarlenDynamicPersistentTileSchedulerILi128ELi64ELi256ELi256ELb1ELb1ELb0ELb0ELb1ELb1EEEEEEEEEvNT_6ParamsE,@"STO_CUDA_ENTRY STV_DEFAULT"
_ZN7cutlass13device_kernelIN5flash19enable_sm80_to_sm89INS1_16FlashAttnFwdSm80INS1_25CollectiveMainloopFwdSm80ILi8ELi1ELb0EN4cute5tupleIJNS5_1CILi128EEENS7_ILi64EEENS7_ILi192EEEEEELi192ENS_10bfloat16_tEfNS_4arch4Sm80ELb0ELb0ELb1ELb1ELb1ELb1ELb1ELb1EEENS1_21CollectiveEpilogueFwdINS6_IJS8_SA_S9_EEENS6_IJNS7_ILi1EEESI_SI_EEESC_SE_Li256ELb1ELb1ELb1ELb0EEENS1_36VarlenDynamicPersistentTileSchedulerILi128ELi64ELi256ELi256ELb1ELb1ELb0ELb0ELb1ELb1EEEEEEEEEvNT_6ParamsE:
[----:B------:R-:W-:Y:S01]  /*0000*/  LDC R1, c[0x0][0x28] ;  /* 0x00000a00ff017b82 */ /* 0x000fe20000000800 */
[----:B------:R-:W-:Y:S05]  /*0010*/  EXIT ;  /* 0x000000000000794d */ /* 0x000fea0003800000 */
.L_x_2:
        /* <DEDUP_REMOVED lines=14> */
.L_x_20:


//--------------------- .text._ZN7cutlass13device_kernelIN5flash19enable_sm80_to_sm89INS1_16FlashAttnFwdSm80INS1_25CollectiveMainloopFwdSm80ILi8ELi1ELb0EN4cute5tupleIJNS5_1CILi128EEENS7_ILi64EEENS7_ILi192EEEEEELi192ENS_10bfloat16_tEfNS_4arch4Sm80ELb0ELb1ELb1ELb0ELb1ELb0ELb1ELb1EEENS1_21CollectiveEpilogueFwdINS6_IJS8_SA_S9_EEENS6_IJNS7_ILi1EEESI_SI_EEESC_SE_Li256ELb0ELb1ELb1ELb0EEENS1_19SingleTileSchedulerILb0ELb1ELb1ELi128EEEEEEEEEvNT_6ParamsE --------------------------
	.section	.text._ZN7cutlass13device_kernelIN5flash19enable_sm80_to_sm89INS1_16FlashAttnFwdSm80INS1_25CollectiveMainloopFwdSm80ILi8ELi1ELb0EN4cute5tupleIJNS5_1CILi128EEENS7_ILi64EEENS7_ILi192EEEEEELi192ENS_10bfloat16_tEfNS_4arch4Sm80ELb0ELb1ELb1ELb0ELb1ELb0ELb1ELb1EEENS1_21CollectiveEpilogueFwdINS6_IJS8_SA_S9_EEENS6_IJNS7_ILi1EEESI_SI_EEESC_SE_Li256ELb0ELb1ELb1ELb0EEENS1_19SingleTileSchedulerILb0ELb1ELb1ELi128EEEEEEEEEvNT_6ParamsE,"ax",@progbits
	.align	128
.text._ZN7cutlass13device_kernelIN5flash19enable_sm80_to_sm89INS1_16FlashAttnFwdSm80INS1_25CollectiveMainloopFwdSm80ILi8ELi1ELb0EN4cute5tupleIJNS5_1CILi128EEENS7_ILi64EEENS7_ILi192EEEEEELi192ENS_10bfloat16_tEfNS_4arch4Sm80ELb0ELb1ELb1ELb0ELb1ELb0ELb1ELb1EEENS1_21CollectiveEpilogueFwdINS6_IJS8_SA_S9_EEENS6_IJNS7_ILi1EEESI_SI_EEESC_SE_Li256ELb0ELb1ELb1ELb0EEENS1_19SingleTileSchedulerILb0ELb1ELb1ELi128EEEEEEEEEvNT_6ParamsE:
        .type           _ZN7cutlass13device_kernelIN5flash19enable_sm80_to_sm89INS1_16FlashAttnFwdSm80INS1_25CollectiveMainloopFwdSm80ILi8ELi1ELb0EN4cute5tupleIJNS5_1CILi128EEENS7_ILi64EEENS7_ILi192EEEEEELi192ENS_10bfloat16_tEfNS_4arch4Sm80ELb0ELb1ELb1ELb0ELb1ELb0ELb1ELb1EEENS1_21CollectiveEpilogueFwdINS6_IJS8_SA_S9_EEENS6_IJNS7_ILi1EEESI_SI_EEESC_SE_Li256ELb0ELb1ELb1ELb0EEENS1_19SingleTileSchedulerILb0ELb1ELb1ELi128EEEEEEEEEvNT_6ParamsE,@function
        .size           _ZN7cutlass13device_kernelIN5flash19enable_sm80_to_sm89INS1_16FlashAttnFwdSm80INS1_25CollectiveMainloopFwdSm80ILi8ELi1ELb0EN4cute5tupleIJNS5_1CILi128EEENS7_ILi64EEENS7_ILi192EEEEEELi192ENS_10bfloat16_tEfNS_4arch4Sm80ELb0ELb1ELb1ELb0ELb1ELb0ELb1ELb1EEENS1_21CollectiveEpilogueFwdINS6_IJS8_SA_S9_EEENS6_IJNS7_ILi1EEESI_SI_EEESC_SE_Li256ELb0ELb1ELb1ELb0EEENS1_19SingleTileSchedulerILb0ELb1ELb1ELi128EEEEEEEEEvNT_6ParamsE,(.L_x_21 - _ZN7cutlass13device_kernelIN5flash19enable_sm80_to_sm89INS1_16FlashAttnFwdSm80INS1_25CollectiveMainloopFwdSm80ILi8ELi1ELb0EN4cute5tupleIJNS5_1CILi128EEENS7_ILi64EEENS7_ILi192EEEEEELi192ENS_10bfloat16_tEfNS_4arch4Sm80ELb0ELb1ELb1ELb0ELb1ELb0ELb1ELb1EEENS1_21CollectiveEpilogueFwdINS6_IJS8_SA_S9_EEENS6_IJNS7_ILi1EEESI_SI_EEESC_SE_Li256ELb0ELb1ELb1ELb0EEENS1_19SingleTileSchedulerILb0ELb1ELb1ELi128EEEEEEEEEvNT_6ParamsE)
        .other          _ZN7cutlass13device_kernelIN5flash19enable_sm80_to_sm89INS1_16FlashAttnFwdSm80INS1_25CollectiveMainloopFwdSm80ILi8ELi1ELb0EN4cute5tupleIJNS5_1CILi128EEENS7_ILi64EEENS7_ILi192EEEEEELi192ENS_10bfloat16_tEfNS_4arch4Sm80ELb0ELb1ELb1ELb0ELb1ELb0ELb1ELb1EEENS1_21CollectiveEpilogueFwdINS6_IJS8_SA_S9_EEENS6_IJNS7_ILi1EEESI_SI_EEESC_SE_Li256ELb0ELb1ELb1ELb0EEENS1_19SingleTileSchedulerILb0ELb1ELb1ELi128EEEEEEEEEvNT_6ParamsE,@"STO_CUDA_ENTRY STV_DEFAULT"
_ZN7cutlass13device_kernelIN5flash19enable_sm80_to_sm89INS1_16FlashAttnFwdSm80INS1_25CollectiveMainloopFwdSm80ILi8ELi1ELb0EN4cute5tupleIJNS5_1CILi128EEENS7_ILi64EEENS7_ILi192EEEEEELi192ENS_10bfloat16_tEfNS_4arch4Sm80ELb0ELb1ELb1ELb0ELb1ELb0ELb1ELb1EEENS1_21CollectiveEpilogueFwdINS6_IJS8_SA_S9_EEENS6_IJNS7_ILi1EEESI_SI_EEESC_SE_Li256ELb0ELb1ELb1ELb0EEENS1_19SingleTileSchedulerILb0ELb1ELb1ELi128EEEEEEEEEvNT_6ParamsE:
[----:B------:R-:W-:Y:S01]  /*0000*/  LDC R1, c[0x0][0x28] ;  /* 0x00000a00ff017b82 */ /* 0x000fe20000000800 */
[----:B------:R-:W-:Y:S05]  /*0010*/  EXIT ;  /* 0x000000000000794d */ /* 0x000fea0003800000 */
.L_x_3:
        /* <DEDUP_REMOVED lines=14> */
.L_x_21:


//--------------------- .text._ZN7cutlass13device_kernelIN5flash19enable_sm80_to_sm89INS1_16FlashAttnFwdSm80INS1_25CollectiveMainloopFwdSm80ILi8ELi1ELb0EN4cute5tupleIJNS5_1CILi128EEENS7_ILi64EEENS7_ILi192EEEEEELi192ENS_10bfloat16_tEfNS_4arch4Sm80ELb0ELb1ELb1ELb1ELb1ELb0ELb1ELb1EEENS1_21CollectiveEpilogueFwdINS6_IJS8_SA_S9_EEENS6_IJNS7_ILi1EEESI_SI_EEESC_SE_Li256ELb1ELb1ELb1ELb0EEENS1_36VarlenDynamicPersistentTileSchedulerILi128ELi64ELi256ELi256ELb1ELb1ELb0ELb1ELb0ELb1EEEEEEEEEvNT_6ParamsE --------------------------
	.section	.text._ZN7cutlass13device_kernelIN5flash19enable_sm80_to_sm89INS1_16FlashAttnFwdSm80INS1_25CollectiveMainloopFwdSm80ILi8ELi1ELb0EN4cute5tupleIJNS5_1CILi128EEENS7_ILi64EEENS7_ILi192EEEEEELi192ENS_10bfloat16_tEfNS_4arch4Sm80ELb0ELb1ELb1ELb1ELb1ELb0ELb1ELb1EEENS1_21CollectiveEpilogueFwdINS6_IJS8_SA_S9_EEENS6_IJNS7_ILi1EEESI_SI_EEESC_SE_Li256ELb1ELb1ELb1ELb0EEENS1_36VarlenDynamicPersistentTileSchedulerILi128ELi64ELi256ELi256ELb1ELb1ELb0ELb1ELb0ELb1EEEEEEEEEvNT_6ParamsE,"ax",@progbits
	.align	128
.text._ZN7cutlass13device_kernelIN5flash19enable_sm80_to_sm89INS1_16FlashAttnFwdSm80INS1_25CollectiveMainloopFwdSm80ILi8ELi1ELb0EN4cute5tupleIJNS5_1CILi128EEENS7_ILi64EEENS7_ILi192EEEEEELi192ENS_10bfloat16_tEfNS_4arch4Sm80ELb0ELb1ELb1ELb1ELb1ELb0ELb1ELb1EEENS1_21CollectiveEpilogueFwdINS6_IJS8_SA_S9_EEENS6_IJNS7_ILi1EEESI_SI_EEESC_SE_Li256ELb1ELb1ELb1ELb0EEENS1_36VarlenDynamicPersistentTileSchedulerILi128ELi64ELi256ELi256ELb1ELb1ELb0ELb1ELb0ELb1EEEEEEEEEvNT_6ParamsE:
        .type           _ZN7cutlass13device_kernelIN5flash19enable_sm80_to_sm89INS1_16FlashAttnFwdSm80INS1_25CollectiveMainloopFwdSm80ILi8ELi1ELb0EN4cute5tupleIJNS5_1CILi128EEENS7_ILi64EEENS7_ILi192EEEEEELi192ENS_10bfloat16_tEfNS_4arch4Sm80ELb0ELb1ELb1ELb1ELb1ELb0ELb1ELb1EEENS1_21CollectiveEpilogueFwdINS6_IJS8_SA_S9_EEENS6_IJNS7_ILi1EEESI_SI_EEESC_SE_Li256ELb1ELb1ELb1ELb0EEENS1_36VarlenDynamicPersistentTileSchedulerILi128ELi64ELi256ELi256ELb1ELb1ELb0ELb1ELb0ELb1EEEEEEEEEvNT_6ParamsE,@function
        .size           _ZN7cutlass13device_kernelIN5flash19enable_sm80_to_sm89INS1_16FlashAttnFwdSm80INS1_25CollectiveMainloopFwdSm80ILi8ELi1ELb0EN4cute5tupleIJNS5_1CILi128EEENS7_ILi64EEENS7_ILi192EEEEEELi192ENS_10bfloat16_tEfNS_4arch4Sm80ELb0ELb1ELb1ELb1ELb1ELb0ELb1ELb1EEENS1_21CollectiveEpilogueFwdINS6_IJS8_SA_S9_EEENS6_IJNS7_ILi1EEESI_SI_EEESC_SE_Li256ELb1ELb1ELb1ELb0EEENS1_36VarlenDynamicPersistentTileSchedulerILi128ELi64ELi256ELi256ELb1ELb1ELb0ELb1ELb0ELb1EEEEEEEEEvNT_6ParamsE,(.L_x_22 - _ZN7cutlass13device_kernelIN5flash19enable_sm80_to_sm89INS1_16FlashAttnFwdSm80INS1_25CollectiveMainloopFwdSm80ILi8ELi1ELb0EN4cute5tupleIJNS5_1CILi128EEENS7_ILi64EEENS7_ILi192EEEEEELi192ENS_10bfloat16_tEfNS_4arch4Sm80ELb0ELb1ELb1ELb1ELb1ELb0ELb1ELb1EEENS1_21CollectiveEpilogueFwdINS6_IJS8_SA_S9_EEENS6_IJNS7_ILi1EEESI_SI_EEESC_SE_Li256ELb1ELb1ELb1ELb0EEENS1_36VarlenDynamicPersistentTileSchedulerILi128ELi64ELi256ELi256ELb1ELb1ELb0ELb1ELb0ELb1EEEEEEEEEvNT_6ParamsE)
        .other          _ZN7cutlass13device_kernelIN5flash19enable_sm80_to_sm89INS1_16FlashAttnFwdSm80INS1_25CollectiveMainloopFwdSm80ILi8ELi1ELb0EN4cute5tupleIJNS5_1CILi128EEENS7_ILi64EEENS7_ILi192EEEEEELi192ENS_10bfloat16_tEfNS_4arch4Sm80ELb0ELb1ELb1ELb1ELb1ELb0ELb1ELb1EEENS1_21CollectiveEpilogueFwdINS6_IJS8_SA_S9_EEENS6_IJNS7_ILi1EEESI_SI_EEESC_SE_Li256ELb1ELb1ELb1ELb0EEENS1_36VarlenDynamicPersistentTileSchedulerILi128ELi64ELi256ELi256ELb1ELb1ELb0ELb1ELb0ELb1EEEEEEEEEvNT_6ParamsE,@"STO_CUDA_ENTRY STV_DEFAULT"
_ZN7cutlass13device_kernelIN5flash19enable_sm80_to_sm89INS1_16FlashAttnFwdSm80INS1_25CollectiveMainloopFwdSm80ILi8ELi1ELb0EN4cute5tupleIJNS5_1CILi128EEENS7_ILi64EEENS7_ILi192EEEEEELi192ENS_10bfloat16_tEfNS_4arch4Sm80ELb0ELb1ELb1ELb1ELb1ELb0ELb1ELb1EEENS1_21CollectiveEpilogueFwdINS6_IJS8_SA_S9_EEENS6_IJNS7_ILi1EEESI_SI_EEESC_SE_Li256ELb1ELb1ELb1ELb0EEENS1_36VarlenDynamicPersistentTileSchedulerILi128ELi64ELi256ELi256ELb1ELb1ELb0ELb1ELb0ELb1EEEEEEEEEvNT_6ParamsE:
[----:B------:R-:W-:Y:S01]  /*0000*/  LDC R1, c[0x0][0x28] ;  /* 0x00000a00ff017b82 */ /* 0x000fe20000000800 */
[----:B------:R-:W-:Y:S05]  /*0010*/  EXIT ;  /* 0x000000000000794d */ /* 0x000fea0003800000 */
.L_x_4:
        /* <DEDUP_REMOVED lines=14> */
.L_x_22:


//--------------------- .text._ZN7cutlass13device_kernelIN5flash19enable_sm80_to_sm89INS1_16FlashAttnFwdSm80INS1_25CollectiveMainloopFwdSm80ILi8ELi1ELb0EN4cute5tupleIJNS5_1CILi128EEENS7_ILi64EEENS7_ILi192EEEEEELi192ENS_10bfloat16_tEfNS_4arch4Sm80ELb0ELb1ELb1ELb1ELb1ELb1ELb1ELb1EEENS1_21CollectiveEpilogueFwdINS6_IJS8_SA_S9_EEENS6_IJNS7_ILi1EEESI_SI_EEESC_SE_Li256ELb1ELb1ELb1ELb0EEENS1_36VarlenDynamicPersistentTileSchedulerILi128ELi64ELi256ELi256ELb1ELb1ELb0ELb1ELb0ELb1EEEEEEEEEvNT_6ParamsE --------------------------
	.section	.text._ZN7cutlass13device_kernelIN5flash19enable_sm80_to_sm89INS1_16FlashAttnFwdSm80INS1_25CollectiveMainloopFwdSm80ILi8ELi1ELb0EN4cute5tupleIJNS5_1CILi128EEENS7_ILi64EEENS7_ILi192EEEEEELi192ENS_10bfloat16_tEfNS_4arch4Sm80ELb0ELb1ELb1ELb1ELb1ELb1ELb1ELb1EEENS1_21CollectiveEpilogueFwdINS6_IJS8_SA_S9_EEENS6_IJNS7_ILi1EEESI_SI_EEESC_SE_Li256ELb1ELb1ELb1ELb0EEENS1_36VarlenDynamicPersistentTileSchedulerILi128ELi64ELi256ELi256ELb1ELb1ELb0ELb1ELb0ELb1EEEEEEEEEvNT_6ParamsE,"ax",@progbits
	.align	128
.text._ZN7cutlass13device_kernelIN5flash19enable_sm80_to_sm89INS1_16FlashAttnFwdSm80INS1_25CollectiveMainloopFwdSm80ILi8ELi1ELb0EN4cute5tupleIJNS5_1CILi128EEENS7_ILi64EEENS7_ILi192EEEEEELi192ENS_10bfloat16_tEfNS_4arch4Sm80ELb0ELb1ELb1ELb1ELb1ELb1ELb1ELb1EEENS1_21CollectiveEpilogueFwdINS6_IJS8_SA_S9_EEENS6_IJNS7_ILi1EEESI_SI_EEESC_SE_Li256ELb1ELb1ELb1ELb0EEENS1_36VarlenDynamicPersistentTileSchedulerILi128ELi64ELi256ELi256ELb1ELb1ELb0ELb1ELb0ELb1EEEEEEEEEvNT_6ParamsE:
        .type           _ZN7cutlass13device_kernelIN5flash19enable_sm80_to_sm89INS1_16FlashAttnFwdSm80INS1_25CollectiveMainloopFwdSm80ILi8ELi1ELb0EN4cute5tupleIJNS5_1CILi128EEENS7_ILi64EEENS7_ILi192EEEEEELi192ENS_10bfloat16_tEfNS_4arch4Sm80ELb0ELb1ELb1ELb1ELb1ELb1ELb1ELb1EEENS1_21CollectiveEpilogueFwdINS6_IJS8_SA_S9_EEENS6_IJNS7_ILi1EEESI_SI_EEESC_SE_Li256ELb1ELb1ELb1ELb0EEENS1_36VarlenDynamicPersistentTileSchedulerILi128ELi64ELi256ELi256ELb1ELb1ELb0ELb1ELb0ELb1EEEEEEEEEvNT_6ParamsE,@function
        .size           _ZN7cutlass13device_kernelIN5flash19enable_sm80_to_sm89INS1_16FlashAttnFwdSm80INS1_25CollectiveMainloopFwdSm80ILi8ELi1ELb0EN4cute5tupleIJNS5_1CILi128EEENS7_ILi64EEENS7_ILi192EEEEEELi192ENS_10bfloat16_tEfNS_4arch4Sm80ELb0ELb1ELb1ELb1ELb1ELb1ELb1ELb1EEENS1_21CollectiveEpilogueFwdINS6_IJS8_SA_S9_EEENS6_IJNS7_ILi1EEESI_SI_EEESC_SE_Li256ELb1ELb1ELb1ELb0EEENS1_36VarlenDynamicPersistentTileSchedulerILi128ELi64ELi256ELi256ELb1ELb1ELb0ELb1ELb0ELb1EEEEEEEEEvNT_6ParamsE,(.L_x_23 - _ZN7cutlass13device_kernelIN5flash19enable_sm80_to_sm89INS1_16FlashAttnFwdSm80INS1_25CollectiveMainloopFwdSm80ILi8ELi1ELb0EN4cute5tupleIJNS5_1CILi128EEENS7_ILi64EEENS7_ILi192EEEEEELi192ENS_10bfloat16_tEfNS_4arch4Sm80ELb0ELb1ELb1ELb1ELb1ELb1ELb1ELb1EEENS1_21CollectiveEpilogueFwdINS6_IJS8_SA_S9_EEENS6_IJNS7_ILi1EEESI_SI_EEESC_SE_Li256ELb1ELb1ELb1ELb0EEENS1_36VarlenDynamicPersistentTileSchedulerILi128ELi64ELi256ELi256ELb1ELb1ELb0ELb1ELb0ELb1EEEEEEEEEvNT_6ParamsE)
        .other          _ZN7cutlass13device_kernelIN5flash19enable_sm80_to_sm89INS1_16FlashAttnFwdSm80INS1_25CollectiveMainloopFwdSm80ILi8ELi1ELb0EN4cute5tupleIJNS5_1CILi128EEENS7_ILi64EEENS7_ILi192EEEEEELi192ENS_10bfloat16_tEfNS_4arch4Sm80ELb0ELb1ELb1ELb1ELb1ELb1ELb1ELb1EEENS1_21CollectiveEpilogueFwdINS6_IJS8_SA_S9_EEENS6_IJNS7_ILi1EEESI_SI_EEESC_SE_Li256ELb1ELb1ELb1ELb0EEENS1_36VarlenDynamicPersistentTileSchedulerILi128ELi64ELi256ELi256ELb1ELb1ELb0ELb1ELb0ELb1EEEEEEEEEvNT_6ParamsE,@"STO_CUDA_ENTRY STV_DEFAULT"
_ZN7cutlass13device_kernelIN5flash19enable_sm80_to_sm89INS1_16FlashAttnFwdSm80INS1_25CollectiveMainloopFwdSm80ILi8ELi1ELb0EN4cute5tupleIJNS5_1CILi128EEENS7_ILi64EEENS7_ILi192EEEEEELi192ENS_10bfloat16_tEfNS_4arch4Sm80ELb0ELb1ELb1ELb1ELb1ELb1ELb1ELb1EEENS1_21CollectiveEpilogueFwdINS6_IJS8_SA_S9_EEENS6_IJNS7_ILi1EEESI_SI_EEESC_SE_Li256ELb1ELb1ELb1ELb0EEENS1_36VarlenDynamicPersistentTileSchedulerILi128ELi64ELi256ELi256ELb1ELb1ELb0ELb1ELb0ELb1EEEEEEEEEvNT_6ParamsE:
[----:B------:R-:W-:Y:S01]  /*0000*/  LDC R1, c[0x0][0x28] ;  /* 0x00000a00ff017b82 */ /* 0x000fe20000000800 */
[----:B------:R-:W-:Y:S05]  /*0010*/  EXIT ;  /* 0x000000000000794d */ /* 0x000fea0003800000 */
.L_x_5:
        /* <DEDUP_REMOVED lines=14> */
.L_x_23:


//--------------------- .text._ZN7cutlass13device_kernelIN5flash19enable_sm80_to_sm89INS1_16FlashAttnFwdSm80INS1_25CollectiveMainloopFwdSm80ILi8ELi1ELb0EN4cute5tupleIJNS5_1CILi128EEENS7_ILi64EEENS7_ILi192EEEEEELi192ENS_10bfloat16_tEfNS_4arch4Sm80ELb1ELb0ELb1ELb0ELb1ELb0ELb1ELb1EEENS1_21CollectiveEpilogueFwdINS6_IJS8_SA_S9_EEENS6_IJNS7_ILi1EEESI_SI_EEESC_SE_Li256ELb0ELb1ELb1ELb0EEENS1_30DynamicPersistentTileSchedulerILi256ELi256ELb1ELb1ELb0EEEEEEEEEvNT_6ParamsE --------------------------
	.section	.text._ZN7cutlass13device_kernelIN5flash19enable_sm80_to_sm89INS1_16FlashAttnFwdSm80INS1_25CollectiveMainloopFwdSm80ILi8ELi1ELb0EN4cute5tupleIJNS5_1CILi128EEENS7_ILi64EEENS7_ILi192EEEEEELi192ENS_10bfloat16_tEfNS_4arch4Sm80ELb1ELb0ELb1ELb0ELb1ELb0ELb1ELb1EEENS1_21CollectiveEpilogueFwdINS6_IJS8_SA_S9_EEENS6_IJNS7_ILi1EEESI_SI_EEESC_SE_Li256ELb0ELb1ELb1ELb0EEENS1_30DynamicPersistentTileSchedulerILi256ELi256ELb1ELb1ELb0EEEEEEEEEvNT_6ParamsE,"ax",@progbits
	.align	128
.text._ZN7cutlass13device_kernelIN5flash19enable_sm80_to_sm89INS1_16FlashAttnFwdSm80INS1_25CollectiveMainloopFwdSm80ILi8ELi1ELb0EN4cute5tupleIJNS5_1CILi128EEENS7_ILi64EEENS7_ILi192EEEEEELi192ENS_10bfloat16_tEfNS_4arch4Sm80ELb1ELb0ELb1ELb0ELb1ELb0ELb1ELb1EEENS1_21CollectiveEpilogueFwdINS6_IJS8_SA_S9_EEENS6_IJNS7_ILi1EEESI_SI_EEESC_SE_Li256ELb0ELb1ELb1ELb0EEENS1_30DynamicPersistentTileSchedulerILi256ELi256ELb1ELb1ELb0EEEEEEEEEvNT_6ParamsE:
        .type           _ZN7cutlass13device_kernelIN5flash19enable_sm80_to_sm89INS1_16FlashAttnFwdSm80INS1_25CollectiveMainloopFwdSm80ILi8ELi1ELb0EN4cute5tupleIJNS5_1CILi128EEENS7_ILi64EEENS7_ILi192EEEEEELi192ENS_10bfloat16_tEfNS_4arch4Sm80ELb1ELb0ELb1ELb0ELb1ELb0ELb1ELb1EEENS1_21CollectiveEpilogueFwdINS6_IJS8_SA_S9_EEENS6_IJNS7_ILi1EEESI_SI_EEESC_SE_Li256ELb0ELb1ELb1ELb0EEENS1_30DynamicPersistentTileSchedulerILi256ELi256ELb1ELb1ELb0EEEEEEEEEvNT_6ParamsE,@function
        .size           _ZN7cutlass13device_kernelIN5flash19enable_sm80_to_sm89INS1_16FlashAttnFwdSm80INS1_25CollectiveMainloopFwdSm80ILi8ELi1ELb0EN4cute5tupleIJNS5_1CILi128EEENS7_ILi64EEENS7_ILi192EEEEEELi192ENS_10bfloat16_tEfNS_4arch4Sm80ELb1ELb0ELb1ELb0ELb1ELb0ELb1ELb1EEENS1_21CollectiveEpilogueFwdINS6_IJS8_SA_S9_EEENS6_IJNS7_ILi1EEESI_SI_EEESC_SE_Li256ELb0ELb1ELb1ELb0EEENS1_30DynamicPersistentTileSchedulerILi256ELi256ELb1ELb1ELb0EEEEEEEEEvNT_6ParamsE,(.L_x_24 - _ZN7cutlass13device_kernelIN5flash19enable_sm80_to_sm89INS1_16FlashAttnFwdSm80INS1_25CollectiveMainloopFwdSm80ILi8ELi1ELb0EN4cute5tupleIJNS5_1CILi128EEENS7_ILi64EEENS7_ILi192EEEEEELi192ENS_10bfloat16_tEfNS_4arch4Sm80ELb1ELb0ELb1ELb0ELb1ELb0ELb1ELb1EEENS1_21CollectiveEpilogueFwdINS6_IJS8_SA_S9_EEENS6_IJNS7_ILi1EEESI_SI_EEESC_SE_Li256ELb0ELb1ELb1ELb0EEENS1_30DynamicPersistentTileSchedulerILi256ELi256ELb1ELb1ELb0EEEEEEEEEvNT_6ParamsE)
        .other          _ZN7cutlass13device_kernelIN5flash19enable_sm80_to_sm89INS1_16FlashAttnFwdSm80INS1_25CollectiveMainloopFwdSm80ILi8ELi1ELb0EN4cute5tupleIJNS5_1CILi128EEENS7_ILi64EEENS7_ILi192EEEEEELi192ENS_10bfloat16_tEfNS_4arch4Sm80ELb1ELb0ELb1ELb0ELb1ELb0ELb1ELb1EEENS1_21CollectiveEpilogueFwdINS6_IJS8_SA_S9_EEENS6_IJNS7_ILi1EEESI_SI_EEESC_SE_Li256ELb0ELb1ELb1ELb0EEENS1_30DynamicPersistentTileSchedulerILi256ELi256ELb1ELb1ELb0EEEEEEEEEvNT_6ParamsE,@"STO_CUDA_ENTRY STV_DEFAULT"
_ZN7cutlass13device_kernelIN5flash19enable_sm80_to_sm89INS1_16FlashAttnFwdSm80INS1_25CollectiveMainloopFwdSm80ILi8ELi1ELb0EN4cute5tupleIJNS5_1CILi128EEENS7_ILi64EEENS7_ILi192EEEEEELi192ENS_10bfloat16_tEfNS_4arch4Sm80ELb1ELb0ELb1ELb0ELb1ELb0ELb1ELb1EEENS1_21CollectiveEpilogueFwdINS6_IJS8_SA_S9_EEENS6_IJNS7_ILi1EEESI_SI_EEESC_SE_Li256ELb0ELb1ELb1ELb0EEENS1_30DynamicPersistentTileSchedulerILi256ELi256ELb1ELb1ELb0EEEEEEEEEvNT_6ParamsE:
[----:B------:R-:W-:Y:S01]  /*0000*/  LDC R1, c[0x0][0x28] ;  /* 0x00000a00ff017b82 */ /* 0x000fe20000000800 */
[----:B------:R-:W-:Y:S05]  /*0010*/  EXIT ;  /* 0x000000000000794d */ /* 0x000fea0003800000 */
.L_x_6:
        /* <DEDUP_REMOVED lines=14> */
.L_x_24:


//--------------------- .text._ZN7cutlass13device_kernelIN5flash19enable_sm80_to_sm89INS1_16FlashAttnFwdSm80INS1_25CollectiveMainloopFwdSm80ILi8ELi1ELb0EN4cute5tupleIJNS5_1CILi128EEENS7_ILi64EEENS7_ILi192EEEEEELi192ENS_10bfloat16_tEfNS_4arch4Sm80ELb1ELb0ELb1ELb1ELb1ELb0ELb1ELb1EEENS1_21CollectiveEpilogueFwdINS6_IJS8_SA_S9_EEENS6_IJNS7_ILi1EEESI_SI_EEESC_SE_Li256ELb1ELb1ELb1ELb0EEENS1_36VarlenDynamicPersistentTileSchedulerILi128ELi64ELi256ELi256ELb1ELb1ELb0ELb1ELb1ELb1EEEEEEEEEvNT_6ParamsE --------------------------
	.section	.text._ZN7cutlass13device_kernelIN5flash19enable_sm80_to_sm89INS1_16FlashAttnFwdSm80INS1_25CollectiveMainloopFwdSm80ILi8ELi1ELb0EN4cute5tupleIJNS5_1CILi128EEENS7_ILi64EEENS7_ILi192EEEEEELi192ENS_10bfloat16_tEfNS_4arch4Sm80ELb1ELb0ELb1ELb1ELb1ELb0ELb1ELb1EEENS1_21CollectiveEpilogueFwdINS6_IJS8_SA_S9_EEENS6_IJNS7_ILi1EEESI_SI_EEESC_SE_Li256ELb1ELb1ELb1ELb0EEENS1_36VarlenDynamicPersistentTileSchedulerILi128ELi64ELi256ELi256ELb1ELb1ELb0ELb1ELb1ELb1EEEEEEEEEvNT_6ParamsE,"ax",@progbits
	.align	128
.text._ZN7cutlass13device_kernelIN5flash19enable_sm80_to_sm89INS1_16FlashAttnFwdSm80INS1_25CollectiveMainloopFwdSm80ILi8ELi1ELb0EN4cute5tupleIJNS5_1CILi128EEENS7_ILi64EEENS7_ILi192EEEEEELi192ENS_10bfloat16_tEfNS_4arch4Sm80ELb1ELb0ELb1ELb1ELb1ELb0ELb1ELb1EEENS1_21CollectiveEpilogueFwdINS6_IJS8_SA_S9_EEENS6_IJNS7_ILi1EEESI_SI_EEESC_SE_Li256ELb1ELb1ELb1ELb0EEENS1_36VarlenDynamicPersistentTileSchedulerILi128ELi64ELi256ELi256ELb1ELb1ELb0ELb1ELb1ELb1EEEEEEEEEvNT_6ParamsE:
        .type           _ZN7cutlass13device_kernelIN5flash19enable_sm80_to_sm89INS1_16FlashAttnFwdSm80INS1_25CollectiveMainloopFwdSm80ILi8ELi1ELb0EN4cute5tupleIJNS5_1CILi128EEENS7_ILi64EEENS7_ILi192EEEEEELi192ENS_10bfloat16_tEfNS_4arch4Sm80ELb1ELb0ELb1ELb1ELb1ELb0ELb1ELb1EEENS1_21CollectiveEpilogueFwdINS6_IJS8_SA_S9_EEENS6_IJNS7_ILi1EEESI_SI_EEESC_SE_Li256ELb1ELb1ELb1ELb0EEENS1_36VarlenDynamicPersistentTileSchedulerILi128ELi64ELi256ELi256ELb1ELb1ELb0ELb1ELb1ELb1EEEEEEEEEvNT_6ParamsE,@function
        .size           _ZN7cutlass13device_kernelIN5flash19enable_sm80_to_sm89INS1_16FlashAttnFwdSm80INS1_25CollectiveMainloopFwdSm80ILi8ELi1ELb0EN4cute5tupleIJNS5_1CILi128EEENS7_ILi64EEENS7_ILi192EEEEEELi192ENS_10bfloat16_tEfNS_4arch4Sm80ELb1ELb0ELb1ELb1ELb1ELb0ELb1ELb1EEENS1_21CollectiveEpilogueFwdINS6_IJS8_SA_S9_EEENS6_IJNS7_ILi1EEESI_SI_EEESC_SE_Li256ELb1ELb1ELb1ELb0EEENS1_36VarlenDynamicPersistentTileSchedulerILi128ELi64ELi256ELi256ELb1ELb1ELb0ELb1ELb1ELb1EEEEEEEEEvNT_6ParamsE,(.L_x_25 - _ZN7cutlass13device_kernelIN5flash19enable_sm80_to_sm89INS1_16FlashAttnFwdSm80INS1_25CollectiveMainloopFwdSm80ILi8ELi1ELb0EN4cute5tupleIJNS5_1CILi128EEENS7_ILi64EEENS7_ILi192EEEEEELi192ENS_10bfloat16_tEfNS_4arch4Sm80ELb1ELb0ELb1ELb1ELb1ELb0ELb1ELb1EEENS1_21CollectiveEpilogueFwdINS6_IJS8_SA_S9_EEENS6_IJNS7_ILi1EEESI_SI_EEESC_SE_Li256ELb1ELb1ELb1ELb0EEENS1_36VarlenDynamicPersistentTileSchedulerILi128ELi64ELi256ELi256ELb1ELb1ELb0ELb1ELb1ELb1EEEEEEEEEvNT_6ParamsE)
        .other          _ZN7cutlass13device_kernelIN5flash19enable_sm80_to_sm89INS1_16FlashAttnFwdSm80INS1_25CollectiveMainloopFwdSm80ILi8ELi1ELb0EN4cute5tupleIJNS5_1CILi128EEENS7_ILi64EEENS7_ILi192EEEEEELi192ENS_10bfloat16_tEfNS_4arch4Sm80ELb1ELb0ELb1ELb1ELb1ELb0ELb1ELb1EEENS1_21CollectiveEpilogueFwdINS6_IJS8_SA_S9_EEENS6_IJNS7_ILi1EEESI_SI_EEESC_SE_Li256ELb1ELb1ELb1ELb0EEENS1_36VarlenDynamicPersistentTileSchedulerILi128ELi64ELi256ELi256ELb1ELb1ELb0ELb1ELb1ELb1EEEEEEEEEvNT_6ParamsE,@"STO_CUDA_ENTRY STV_DEFAULT"
_ZN7cutlass13device_kernelIN5flash19enable_sm80_to_sm89INS1_16FlashAttnFwdSm80INS1_25CollectiveMainloopFwdSm80ILi8ELi1ELb0EN4cute5tupleIJNS5_1CILi128EEENS7_ILi64EEENS7_ILi192EEEEEELi192ENS_10bfloat16_tEfNS_4arch4Sm80ELb1ELb0ELb1ELb1ELb1ELb0ELb1ELb1EEENS1_21CollectiveEpilogueFwdINS6_IJS8_SA_S9_EEENS6_IJNS7_ILi1EEESI_SI_EEESC_SE_Li256ELb1ELb1ELb1ELb0EEENS1_36VarlenDynamicPersistentTileSchedulerILi128ELi64ELi256ELi256ELb1ELb1ELb0ELb1ELb1ELb1EEEEEEEEEvNT_6ParamsE:
[----:B------:R-:W-:Y:S01]  /*0000*/  LDC R1, c[0x0][0x28] ;  /* 0x00000a00ff017b82 */ /* 0x000fe20000000800 */
[----:B------:R-:W-:Y:S05]  /*0010*/  EXIT ;  /* 0x000000000000794d */ /* 0x000fea0003800000 */
.L_x_7:
        /* <DEDUP_REMOVED lines=14> */
.L_x_25:


//--------------------- .text._ZN7cutlass13device_kernelIN5flash19enable_sm80_to_sm89INS1_16FlashAttnFwdSm80INS1_25CollectiveMainloopFwdSm80ILi8ELi1ELb0EN4cute5tupleIJNS5_1CILi128EEENS7_ILi64EEENS7_ILi192EEEEEELi192ENS_10bfloat16_tEfNS_4arch4Sm80ELb1ELb0ELb1ELb1ELb1ELb1ELb1ELb1EEENS1_21CollectiveEpilogueFwdINS6_IJS8_SA_S9_EEENS6_IJNS7_ILi1EEESI_SI_EEESC_SE_Li256ELb1ELb1ELb1ELb0EEENS1_36VarlenDynamicPersistentTileSchedulerILi128ELi64ELi256ELi256ELb1ELb1ELb0ELb1ELb1ELb1EEEEEEEEEvNT_6ParamsE --------------------------
	.section	.text._ZN7cutlass13device_kernelIN5flash19enable_sm80_to_sm89INS1_16FlashAttnFwdSm80INS1_25CollectiveMainloopFwdSm80ILi8ELi1ELb0EN4cute5tupleIJNS5_1CILi128EEENS7_ILi64EEENS7_ILi192EEEEEELi192ENS_10bfloat16_tEfNS_4arch4Sm80ELb1ELb0ELb1ELb1ELb1ELb1ELb1ELb1EEENS1_21CollectiveEpilogueFwdINS6_IJS8_SA_S9_EEENS6_IJNS7_ILi1EEESI_SI_EEESC_SE_Li256ELb1ELb1ELb1ELb0EEENS1_36VarlenDynamicPersistentTileSchedulerILi128ELi64ELi256ELi256ELb1ELb1ELb0ELb1ELb1ELb1EEEEEEEEEvNT_6ParamsE,"ax",@progbits
	.align	128
.text._ZN7cutlass13device_kernelIN5flash19enable_sm80_to_sm89INS1_16FlashAttnFwdSm80INS1_25CollectiveMainloopFwdSm80ILi8ELi1ELb0EN4cute5tupleIJNS5_1CILi128EEENS7_ILi64EEENS7_ILi192EEEEEELi192ENS_10bfloat16_tEfNS_4arch4Sm80ELb1ELb0ELb1ELb1ELb1ELb1ELb1ELb1EEENS1_21CollectiveEpilogueFwdINS6_IJS8_SA_S9_EEENS6_IJNS7_ILi1EEESI_SI_EEESC_SE_Li256ELb1ELb1ELb1ELb0EEENS1_36VarlenDynamicPersistentTileSchedulerILi128ELi64ELi256ELi256ELb1ELb1ELb0ELb1ELb1ELb1EEEEEEEEEvNT_6ParamsE:
        .type           _ZN7cutlass13device_kernelIN5flash19enable_sm80_to_sm89INS1_16FlashAttnFwdSm80INS1_25CollectiveMainloopFwdSm80ILi8ELi1ELb0EN4cute5tupleIJNS5_1CILi128EEENS7_ILi64EEENS7_ILi192EEEEEELi192ENS_10bfloat16_tEfNS_4arch4Sm80ELb1ELb0ELb1ELb1ELb1ELb1ELb1ELb1EEENS1_21CollectiveEpilogueFwdINS6_IJS8_SA_S9_EEENS6_IJNS7_ILi1EEESI_SI_EEESC_SE_Li256ELb1ELb1ELb1ELb0EEENS1_36VarlenDynamicPersistentTileSchedulerILi128ELi64ELi256ELi256ELb1ELb1ELb0ELb1ELb1ELb1EEEEEEEEEvNT_6ParamsE,@function
        .size           _ZN7cutlass13device_kernelIN5flash19enable_sm80_to_sm89INS1_16FlashAttnFwdSm80INS1_25CollectiveMainloopFwdSm80ILi8ELi1ELb0EN4cute5tupleIJNS5_1CILi128EEENS7_ILi64EEENS7_ILi192EEEEEELi192ENS_10bfloat16_tEfNS_4arch4Sm80ELb1ELb0ELb1ELb1ELb1ELb1ELb1ELb1EEENS1_21CollectiveEpilogueFwdINS6_IJS8_SA_S9_EEENS6_IJNS7_ILi1EEESI_SI_EEESC_SE_Li256ELb1ELb1ELb1ELb0EEENS1_36VarlenDynamicPersistentTileSchedulerILi128ELi64ELi256ELi256ELb1ELb1ELb0ELb1ELb1ELb1EEEEEEEEEvNT_6ParamsE,(.L_x_26 - _ZN7cutlass13device_kernelIN5flash19enable_sm80_to_sm89INS1_16FlashAttnFwdSm80INS1_25CollectiveMainloopFwdSm80ILi8ELi1ELb0EN4cute5tupleIJNS5_1CILi128EEENS7_ILi64EEENS7_ILi192EEEEEELi192ENS_10bfloat16_tEfNS_4arch4Sm80ELb1ELb0ELb1ELb1ELb1ELb1ELb1ELb1EEENS1_21CollectiveEpilogueFwdINS6_IJS8_SA_S9_EEENS6_IJNS7_ILi1EEESI_SI_EEESC_SE_Li256ELb1ELb1ELb1ELb0EEENS1_36VarlenDynamicPersistentTileSchedulerILi128ELi64ELi256ELi256ELb1ELb1ELb0ELb1ELb1ELb1EEEEEEEEEvNT_6ParamsE)
        .other          _ZN7cutlass13device_kernelIN5flash19enable_sm80_to_sm89INS1_16FlashAttnFwdSm80INS1_25CollectiveMainloopFwdSm80ILi8ELi1ELb0EN4cute5tupleIJNS5_1CILi128EEENS7_ILi64EEENS7_ILi192EEEEEELi192ENS_10bfloat16_tEfNS_4arch4Sm80ELb1ELb0ELb1ELb1ELb1ELb1ELb1ELb1EEENS1_21CollectiveEpilogueFwdINS6_IJS8_SA_S9_EEENS6_IJNS7_ILi1EEESI_SI_EEESC_SE_Li256ELb1ELb1ELb1ELb0EEENS1_36VarlenDynamicPersistentTileSchedulerILi128ELi64ELi256ELi256ELb1ELb1ELb0ELb1ELb1ELb1EEEEEEEEEvNT_6ParamsE,@"STO_CUDA_ENTRY STV_DEFAULT"
_ZN7cutlass13device_kernelIN5flash19enable_sm80_to_sm89INS1_16FlashAttnFwdSm80INS1_25CollectiveMainloopFwdSm80ILi8ELi1ELb0EN4cute5tupleIJNS5_1CILi128EEENS7_ILi64EEENS7_ILi192EEEEEELi192ENS_10bfloat16_tEfNS_4arch4Sm80ELb1ELb0ELb1ELb1ELb1ELb1ELb1ELb1EEENS1_21CollectiveEpilogueFwdINS6_IJS8_SA_S9_EEENS6_IJNS7_ILi1EEESI_SI_EEESC_SE_Li256ELb1ELb1ELb1ELb0EEENS1_36VarlenDynamicPersistentTileSchedulerILi128ELi64ELi256ELi256ELb1ELb1ELb0ELb1ELb1ELb1EEEEEEEEEvNT_6ParamsE:
[----:B------:R-:W-:Y:S01]  /*0000*/  LDC R1, c[0x0][0x28] ;  /* 0x00000a00ff017b82 */ /* 0x000fe20000000800 */
[----:B------:R-:W-:Y:S05]  /*0010*/  EXIT ;  /* 0x000000000000794d */ /* 0x000fea0003800000 */
.L_x_8:
        /* <DEDUP_REMOVED lines=14> */
.L_x_26:


//--------------------- .text._ZN7cutlass13device_kernelIN5flash19enable_sm80_to_sm89INS1_16FlashAttnFwdSm80INS1_25CollectiveMainloopFwdSm80ILi8ELi2ELb0EN4cute5tupleIJNS5_1CILi128EEENS7_ILi64EEENS7_ILi192EEEEEELi192ENS_10bfloat16_tEfNS_4arch4Sm80ELb0ELb0ELb1ELb0ELb1ELb0ELb1ELb1EEENS1_21CollectiveEpilogueFwdINS6_IJS8_SA_S9_EEENS6_IJNS7_ILi1EEESI_SI_EEESC_SE_Li256ELb0ELb1ELb1ELb0EEENS1_19SingleTileSchedulerILb0ELb1ELb1ELi128EEEEEEEEEvNT_6ParamsE --------------------------
	.section	.text._ZN7cutlass13device_kernelIN5flash19enable_sm80_to_sm89INS1_16FlashAttnFwdSm80INS1_25CollectiveMainloopFwdSm80ILi8ELi2ELb0EN4cute5tupleIJNS5_1CILi128EEENS7_ILi64EEENS7_ILi192EEEEEELi192ENS_10bfloat16_tEfNS_4arch4Sm80ELb0ELb0ELb1ELb0ELb1ELb0ELb1ELb1EEENS1_21CollectiveEpilogueFwdINS6_IJS8_SA_S9_EEENS6_IJNS7_ILi1EEESI_SI_EEESC_SE_Li256ELb0ELb1ELb1ELb0EEENS1_19SingleTileSchedulerILb0ELb1ELb1ELi128EEEEEEEEEvNT_6ParamsE,"ax",@progbits
	.align	128
.text._ZN7cutlass13device_kernelIN5flash19enable_sm80_to_sm89INS1_16FlashAttnFwdSm80INS1_25CollectiveMainloopFwdSm80ILi8ELi2ELb0EN4cute5tupleIJNS5_1CILi128EEENS7_ILi64EEENS7_ILi192EEEEEELi192ENS_10bfloat16_tEfNS_4arch4Sm80ELb0ELb0ELb1ELb0ELb1ELb0ELb1ELb1EEENS1_21CollectiveEpilogueFwdINS6_IJS8_SA_S9_EEENS6_IJNS7_ILi1EEESI_SI_EEESC_SE_Li256ELb0ELb1ELb1ELb0EEENS1_19SingleTileSchedulerILb0ELb1ELb1ELi128EEEEEEEEEvNT_6ParamsE:
        .type           _ZN7cutlass13device_kernelIN5flash19enable_sm80_to_sm89INS1_16FlashAttnFwdSm80INS1_25CollectiveMainloopFwdSm80ILi8ELi2ELb0EN4cute5tupleIJNS5_1CILi128EEENS7_ILi64EEENS7_ILi192EEEEEELi192ENS_10bfloat16_tEfNS_4arch4Sm80ELb0ELb0ELb1ELb0ELb1ELb0ELb1ELb1EEENS1_21CollectiveEpilogueFwdINS6_IJS8_SA_S9_EEENS6_IJNS7_ILi1EEESI_SI_EEESC_SE_Li256ELb0ELb1ELb1ELb0EEENS1_19SingleTileSchedulerILb0ELb1ELb1ELi128EEEEEEEEEvNT_6ParamsE,@function
        .size           _ZN7cutlass13device_kernelIN5flash19enable_sm80_to_sm89INS1_16FlashAttnFwdSm80INS1_25CollectiveMainloopFwdSm80ILi8ELi2ELb0EN4cute5tupleIJNS5_1CILi128EEENS7_ILi64EEENS7_ILi192EEEEEELi192ENS_10bfloat16_tEfNS_4arch4Sm80ELb0ELb0ELb1ELb0ELb1ELb0ELb1ELb1EEENS1_21CollectiveEpilogueFwdINS6_IJS8_SA_S9_EEENS6_IJNS7_ILi1EEESI_SI_EEESC_SE_Li256ELb0ELb1ELb1ELb0EEENS1_19SingleTileSchedulerILb0ELb1ELb1ELi128EEEEEEEEEvNT_6ParamsE,(.L_x_27 - _ZN7cutlass13device_kernelIN5flash19enable_sm80_to_sm89INS1_16FlashAttnFwdSm80INS1_25CollectiveMainloopFwdSm80ILi8ELi2ELb0EN4cute5tupleIJNS5_1CILi128EEENS7_ILi64EEENS7_ILi192EEEEEELi192ENS_10bfloat16_tEfNS_4arch4Sm80ELb0ELb0ELb1ELb0ELb1ELb0ELb1ELb1EEENS1_21CollectiveEpilogueFwdINS6_IJS8_SA_S9_EEENS6_IJNS7_ILi1EEESI_SI_EEESC_SE_Li256ELb0ELb1ELb1ELb0EEENS1_19SingleTileSchedulerILb0ELb1ELb1ELi128EEEEEEEEEvNT_6ParamsE)
        .other          _ZN7cutlass13device_kernelIN5flash19enable_sm80_to_sm89INS1_16FlashAttnFwdSm80INS1_25CollectiveMainloopFwdSm80ILi8ELi2ELb0EN4cute5tupleIJNS5_1CILi128EEENS7_ILi64EEENS7_ILi192EEEEEELi192ENS_10bfloat16_tEfNS_4arch4Sm80ELb0ELb0ELb1ELb0ELb1ELb0ELb1ELb1EEENS1_21CollectiveEpilogueFwdINS6_IJS8_SA_S9_EEENS6_IJNS7_ILi1EEESI_SI_EEESC_SE_Li256ELb0ELb1ELb1ELb0EEENS1_19SingleTileSchedulerILb0ELb1ELb1ELi128EEEEEEEEEvNT_6ParamsE,@"STO_CUDA_ENTRY STV_DEFAULT"
_ZN7cutlass13device_kernelIN5flash19enable_sm80_to_sm89INS1_16FlashAttnFwdSm80INS1_25CollectiveMainloopFwdSm80ILi8ELi2ELb0EN4cute5tupleIJNS5_1CILi128EEENS7_ILi64EEENS7_ILi192EEEEEELi192ENS_10bfloat16_tEfNS_4arch4Sm80ELb0ELb0ELb1ELb0ELb1ELb0ELb1ELb1EEENS1_21CollectiveEpilogueFwdINS6_IJS8_SA_S9_EEENS6_IJNS7_ILi1EEESI_SI_EEESC_SE_Li256ELb0ELb1ELb1ELb0EEENS1_19SingleTileSchedulerILb0ELb1ELb1ELi128EEEEEEEEEvNT_6ParamsE:
[----:B------:R-:W-:Y:S01]  /*0000*/  LDC R1, c[0x0][0x28] ;  /* 0x00000a00ff017b82 */ /* 0x000fe20000000800 */
[----:B------:R-:W-:Y:S05]  /*0010*/  EXIT ;  /* 0x000000000000794d */ /* 0x000fea0003800000 */
.L_x_9:
        /* <DEDUP_REMOVED lines=14> */
.L_x_27:


//--------------------- .text._ZN7cutlass13device_kernelIN5flash19enable_sm80_to_sm89INS1_16FlashAttnFwdSm80INS1_25CollectiveMainloopFwdSm80ILi8ELi2ELb0EN4cute5tupleIJNS5_1CILi128EEENS7_ILi64EEENS7_ILi192EEEEEELi192ENS_10bfloat16_tEfNS_4arch4Sm80ELb0ELb0ELb1ELb1ELb1ELb0ELb1ELb1EEENS1_21CollectiveEpilogueFwdINS6_IJS8_SA_S9_EEENS6_IJNS7_ILi1EEESI_SI_EEESC_SE_Li256ELb1ELb1ELb1ELb0EEENS1_36VarlenDynamicPersistentTileSchedulerILi128ELi64ELi256ELi256ELb1ELb1ELb0ELb0ELb1ELb1EEEEEEEEEvNT_6ParamsE --------------------------
	.section	.text._ZN7cutlass13device_kernelIN5flash19enable_sm80_to_sm89INS1_16FlashAttnFwdSm80INS1_25CollectiveMainloopFwdSm80ILi8ELi2ELb0EN4cute5tupleIJNS5_1CILi128EEENS7_ILi64EEENS7_ILi192EEEEEELi192ENS_10bfloat16_tEfNS_4arch4Sm80ELb0ELb0ELb1ELb1ELb1ELb0ELb1ELb1EEENS1_21CollectiveEpilogueFwdINS6_IJS8_SA_S9_EEENS6_IJNS7_ILi1EEESI_SI_EEESC_SE_Li256ELb1ELb1ELb1ELb0EEENS1_36VarlenDynamicPersistentTileSchedulerILi128ELi64ELi256ELi256ELb1ELb1ELb0ELb0ELb1ELb1EEEEEEEEEvNT_6ParamsE,"ax",@progbits
	.align	128
.text._ZN7cutlass13device_kernelIN5flash19enable_sm80_to_sm89INS1_16FlashAttnFwdSm80INS1_25CollectiveMainloopFwdSm80ILi8ELi2ELb0EN4cute5tupleIJNS5_1CILi128EEENS7_ILi64EEENS7_ILi192EEEEEELi192ENS_10bfloat16_tEfNS_4arch4Sm80ELb0ELb0ELb1ELb1ELb1ELb0ELb1ELb1EEENS1_21CollectiveEpilogueFwdINS6_IJS8_SA_S9_EEENS6_IJNS7_ILi1EEESI_SI_EEESC_SE_Li256ELb1ELb1ELb1ELb0EEENS1_36VarlenDynamicPersistentTileSchedulerILi128ELi64ELi256ELi256ELb1ELb1ELb0ELb0ELb1ELb1EEEEEEEEEvNT_6ParamsE:
        .type           _ZN7cutlass13device_kernelIN5flash19enable_sm80_to_sm89INS1_16FlashAttnFwdSm80INS1_25CollectiveMainloopFwdSm80ILi8ELi2ELb0EN4cute5tupleIJNS5_1CILi128EEENS7_ILi64EEENS7_ILi192EEEEEELi192ENS_10bfloat16_tEfNS_4arch4Sm80ELb0ELb0ELb1ELb1ELb1ELb0ELb1ELb1EEENS1_21CollectiveEpilogueFwdINS6_IJS8_SA_S9_EEENS6_IJNS7_ILi1EEESI_SI_EEESC_SE_Li256ELb1ELb1ELb1ELb0EEENS1_36VarlenDynamicPersistentTileSchedulerILi128ELi64ELi256ELi256ELb1ELb1ELb0ELb0ELb1ELb1EEEEEEEEEvNT_6ParamsE,@function
        .size           _ZN7cutlass13device_kernelIN5flash19enable_sm80_to_sm89INS1_16FlashAttnFwdSm80INS1_25CollectiveMainloopFwdSm80ILi8ELi2ELb0EN4cute5tupleIJNS5_1CILi128EEENS7_ILi64EEENS7_ILi192EEEEEELi192ENS_10bfloat16_tEfNS_4arch4Sm80ELb0ELb0ELb1ELb1ELb1ELb0ELb1ELb1EEENS1_21CollectiveEpilogueFwdINS6_IJS8_SA_S9_EEENS6_IJNS7_ILi1EEESI_SI_EEESC_SE_Li256ELb1ELb1ELb1ELb0EEENS1_36VarlenDynamicPersistentTileSchedulerILi128ELi64ELi256ELi256ELb1ELb1ELb0ELb0ELb1ELb1EEEEEEEEEvNT_6ParamsE,(.L_x_28 - _ZN7cutlass13device_kernelIN5flash19enable_sm80_to_sm89INS1_16FlashAttnFwdSm80INS1_25CollectiveMainloopFwdSm80ILi8ELi2ELb0EN4cute5tupleIJNS5_1CILi128EEENS7_ILi64EEENS7_ILi192EEEEEELi192ENS_10bfloat16_tEfNS_4arch4Sm80ELb0ELb0ELb1ELb1ELb1ELb0ELb1ELb1EEENS1_21CollectiveEpilogueFwdINS6_IJS8_SA_S9_EEENS6_IJNS7_ILi1EEESI_SI_EEESC_SE_Li256ELb1ELb1ELb1ELb0EEENS1_36VarlenDynamicPersistentTileSchedulerILi128ELi64ELi256ELi256ELb1ELb1ELb0ELb0ELb1ELb1EEEEEEEEEvNT_6ParamsE)
        .other          _ZN7cutlass13device_kernelIN5flash19enable_sm80_to_sm89INS1_16FlashAttnFwdSm80INS1_25CollectiveMainloopFwdSm80ILi8ELi2ELb0EN4cute5tupleIJNS5_1CILi128EEENS7_ILi64EEENS7_ILi192EEEEEELi192ENS_10bfloat16_tEfNS_4arch4Sm80ELb0ELb0ELb1ELb1ELb1ELb0ELb1ELb1EEENS1_21CollectiveEpilogueFwdINS6_IJS8_SA_S9_EEENS6_IJNS7_ILi1EEESI_SI_EEESC_SE_Li256ELb1ELb1ELb1ELb0EEENS1_36VarlenDynamicPersistentTileSchedulerILi128ELi64ELi256ELi256ELb1ELb1ELb0ELb0ELb1ELb1EEEEEEEEEvNT_6ParamsE,@"STO_CUDA_ENTRY STV_DEFAULT"
_ZN7cutlass13device_kernelIN5flash19enable_sm80_to_sm89INS1_16FlashAttnFwdSm80INS1_25CollectiveMainloopFwdSm80ILi8ELi2ELb0EN4cute5tupleIJNS5_1CILi128EEENS7_ILi64EEENS7_ILi192EEEEEELi192ENS_10bfloat16_tEfNS_4arch4Sm80ELb0ELb0ELb1ELb1ELb1ELb0ELb1ELb1EEENS1_21CollectiveEpilogueFwdINS6_IJS8_SA_S9_EEENS6_IJNS7_ILi1EEESI_SI_EEESC_SE_Li256ELb1ELb1ELb1ELb0EEENS1_36VarlenDynamicPersistentTileSchedulerILi128ELi64ELi256ELi256ELb1ELb1ELb0ELb0ELb1ELb1EEEEEEEEEvNT_6ParamsE:
[----:B------:R-:W-:Y:S01]  /*0000*/  LDC R1, c[0x0][0x28] ;  /* 0x00000a00ff017b82 */ /* 0x000fe20000000800 */
[----:B------:R-:W-:Y:S05]  /*0010*/  EXIT ;  /* 0x000000000000794d */ /* 0x000fea0003800000 */
.L_x_10:
        /* <DEDUP_REMOVED lines=14> */
.L_x_28:


//--------------------- .text._ZN7cutlass13device_kernelIN5flash19enable_sm80_to_sm89INS1_16FlashAttnFwdSm80INS1_25CollectiveMainloopFwdSm80ILi8ELi2ELb0EN4cute5tupleIJNS5_1CILi128EEENS7_ILi64EEENS7_ILi192EEEEEELi192ENS_10bfloat16_tEfNS_4arch4Sm80ELb0ELb0ELb1ELb1ELb1ELb1ELb1ELb1EEENS1_21CollectiveEpilogueFwdINS6_IJS8_SA_S9_EEENS6_IJNS7_ILi1EEESI_SI_EEESC_SE_Li256ELb1ELb1ELb1ELb0EEENS1_36VarlenDynamicPersistentTileSchedulerILi128ELi64ELi256ELi256ELb1ELb1ELb0ELb0ELb1ELb1EEEEEEEEEvNT_6ParamsE --------------------------
	.section	.text._ZN7cutlass13device_kernelIN5flash19enable_sm80_to_sm89INS1_16FlashAttnFwdSm80INS1_25CollectiveMainloopFwdSm80ILi8ELi2ELb0EN4cute5tupleIJNS5_1CILi128EEENS7_ILi64EEENS7_ILi192EEEEEELi192ENS_10bfloat16_tEfNS_4arch4Sm80ELb0ELb0ELb1ELb1ELb1ELb1ELb1ELb1EEENS1_21CollectiveEpilogueFwdINS6_IJS8_SA_S9_EEENS6_IJNS7_ILi1EEESI_SI_EEESC_SE_Li256ELb1ELb1ELb1ELb0EEENS1_36VarlenDynamicPersistentTileSchedulerILi128ELi64ELi256ELi256ELb1ELb1ELb0ELb0ELb1ELb1EEEEEEEEEvNT_6ParamsE,"ax",@progbits
	.align	128
.text._ZN7cutlass13device_kernelIN5flash19enable_sm80_to_sm89INS1_16FlashAttnFwdSm80INS1_25CollectiveMainloopFwdSm80ILi8ELi2ELb0EN4cute5tupleIJNS5_1CILi128EEENS7_ILi64EEENS7_ILi192EEEEEELi192ENS_10bfloat16_tEfNS_4arch4Sm80ELb0ELb0ELb1ELb1ELb1ELb1ELb1ELb1EEENS1_21CollectiveEpilogueFwdINS6_IJS8_SA_S9_EEENS6_IJNS7_ILi1EEESI_SI_EEESC_SE_Li256ELb1ELb1ELb1ELb0EEENS1_36VarlenDynamicPersistentTileSchedulerILi128ELi64ELi256ELi256ELb1ELb1ELb0ELb0ELb1ELb1EEEEEEEEEvNT_6ParamsE:
        .type           _ZN7cutlass13device_kernelIN5flash19enable_sm80_to_sm89INS1_16FlashAttnFwdSm80INS1_25CollectiveMainloopFwdSm80ILi8ELi2ELb0EN4cute5tupleIJNS5_1CILi128EEENS7_ILi64EEENS7_ILi192EEEEEELi192ENS_10bfloat16_tEfNS_4arch4Sm80ELb0ELb0ELb1ELb1ELb1ELb1ELb1ELb1EEENS1_21CollectiveEpilogueFwdINS6_IJS8_SA_S9_EEENS6_IJNS7_ILi1EEESI_SI_EEESC_SE_Li256ELb1ELb1ELb1ELb0EEENS1_36VarlenDynamicPersistentTileSchedulerILi128ELi64ELi256ELi256ELb1ELb1ELb0ELb0ELb1ELb1EEEEEEEEEvNT_6ParamsE,@function
        .size           _ZN7cutlass13device_kernelIN5flash19enable_sm80_to_sm89INS1_16FlashAttnFwdSm80INS1_25CollectiveMainloopFwdSm80ILi8ELi2ELb0EN4cute5tupleIJNS5_1CILi128EEENS7_ILi64EEENS7_ILi192EEEEEELi192ENS_10bfloat16_tEfNS_4arch4Sm80ELb0ELb0ELb1ELb1ELb1ELb1ELb1ELb1EEENS1_21CollectiveEpilogueFwdINS6_IJS8_SA_S9_EEENS6_IJNS7_ILi1EEESI_SI_EEESC_SE_Li256ELb1ELb1ELb1ELb0EEENS1_36VarlenDynamicPersistentTileSchedulerILi128ELi64ELi256ELi256ELb1ELb1ELb0ELb0ELb1ELb1EEEEEEEEEvNT_6ParamsE,(.L_x_29 - _ZN7cutlass13device_kernelIN5flash19enable_sm80_to_sm89INS1_16FlashAttnFwdSm80INS1_25CollectiveMainloopFwdSm80ILi8ELi2ELb0EN4cute5tupleIJNS5_1CILi128EEENS7_ILi64EEENS7_ILi192EEEEEELi192ENS_10bfloat16_tEfNS_4arch4Sm80ELb0ELb0ELb1ELb1ELb1ELb1ELb1ELb1EEENS1_21CollectiveEpilogueFwdINS6_IJS8_SA_S9_EEENS6_IJNS7_ILi1EEESI_SI_EEESC_SE_Li256ELb1ELb1ELb1ELb0EEENS1_36VarlenDynamicPersistentTileSchedulerILi128ELi64ELi256ELi256ELb1ELb1ELb0ELb0ELb1ELb1EEEEEEEEEvNT_6ParamsE)
        .other          _ZN7cutlass13device_kernelIN5flash19enable_sm80_to_sm89INS1_16FlashAttnFwdSm80INS1_25CollectiveMainloopFwdSm80ILi8ELi2ELb0EN4cute5tupleIJNS5_1CILi128EEENS7_ILi64EEENS7_ILi192EEEEEELi192ENS_10bfloat16_tEfNS_4arch4Sm80ELb0ELb0ELb1ELb1ELb1ELb1ELb1ELb1EEENS1_21CollectiveEpilogueFwdINS6_IJS8_SA_S9_EEENS6_IJNS7_ILi1EEESI_SI_EEESC_SE_Li256ELb1ELb1ELb1ELb0EEENS1_36VarlenDynamicPersistentTileSchedulerILi128ELi64ELi256ELi256ELb1ELb1ELb0ELb0ELb1ELb1EEEEEEEEEvNT_6ParamsE,@"STO_CUDA_ENTRY STV_DEFAULT"
_ZN7cutlass13device_kernelIN5flash19enable_sm80_to_sm89INS1_16FlashAttnFwdSm80INS1_25CollectiveMainloopFwdSm80ILi8ELi2ELb0EN4cute5tupleIJNS5_1CILi128EEENS7_ILi64EEENS7_ILi192EEEEEELi192ENS_10bfloat16_tEfNS_4arch4Sm80ELb0ELb0ELb1ELb1ELb1ELb1ELb1ELb1EEENS1_21CollectiveEpilogueFwdINS6_IJS8_SA_S9_EEENS6_IJNS7_ILi1EEESI_SI_EEESC_SE_Li256ELb1ELb1ELb1ELb0EEENS1_36VarlenDynamicPersistentTileSchedulerILi128ELi64ELi256ELi256ELb1ELb1ELb0ELb0ELb1ELb1EEEEEEEEEvNT_6ParamsE:
[----:B------:R-:W-:Y:S01]  /*0000*/  LDC R1, c[0x0][0x28] ;  /* 0x00000a00ff017b82 */ /* 0x000fe20000000800 */
[----:B------:R-:W-:Y:S05]  /*0010*/  EXIT ;  /* 0x000000000000794d */ /* 0x000fea0003800000 */
.L_x_11:
        /* <DEDUP_REMOVED lines=14> */
.L_x_29:


//--------------------- .text._ZN7cutlass13device_kernelIN5flash19enable_sm80_to_sm89INS1_16FlashAttnFwdSm80INS1_25CollectiveMainloopFwdSm80ILi8ELi2ELb0EN4cute5tupleIJNS5_1CILi128EEENS7_ILi64EEENS7_ILi192EEEEEELi192ENS_10bfloat16_tEfNS_4arch4Sm80ELb0ELb1ELb1ELb0ELb1ELb0ELb1ELb1EEENS1_21CollectiveEpilogueFwdINS6_IJS8_SA_S9_EEENS6_IJNS7_ILi1EEESI_SI_EEESC_SE_Li256ELb0ELb1ELb1ELb0EEENS1_19SingleTileSchedulerILb0ELb1ELb1ELi128EEEEEEEEEvNT_6ParamsE --------------------------
	.section	.text._ZN7cutlass13device_kernelIN5flash19enable_sm80_to_sm89INS1_16FlashAttnFwdSm80INS1_25CollectiveMainloopFwdSm80ILi8ELi2ELb0EN4cute5tupleIJNS5_1CILi128EEENS7_ILi64EEENS7_ILi192EEEEEELi192ENS_10bfloat16_tEfNS_4arch4Sm80ELb0ELb1ELb1ELb0ELb1ELb0ELb1ELb1EEENS1_21CollectiveEpilogueFwdINS6_IJS8_SA_S9_EEENS6_IJNS7_ILi1EEESI_SI_EEESC_SE_Li256ELb0ELb1ELb1ELb0EEENS1_19SingleTileSchedulerILb0ELb1ELb1ELi128EEEEEEEEEvNT_6ParamsE,"ax",@progbits
	.align	128
.text._ZN7cutlass13device_kernelIN5flash19enable_sm80_to_sm89INS1_16FlashAttnFwdSm80INS1_25CollectiveMainloopFwdSm80ILi8ELi2ELb0EN4cute5tupleIJNS5_1CILi128EEENS7_ILi64EEENS7_ILi192EEEEEELi192ENS_10bfloat16_tEfNS_4arch4Sm80ELb0ELb1ELb1ELb0ELb1ELb0ELb1ELb1EEENS1_21CollectiveEpilogueFwdINS6_IJS8_SA_S9_EEENS6_IJNS7_ILi1EEESI_SI_EEESC_SE_Li256ELb0ELb1ELb1ELb0EEENS1_19SingleTileSchedulerILb0ELb1ELb1ELi128EEEEEEEEEvNT_6ParamsE:
        .type           _ZN7cutlass13device_kernelIN5flash19enable_sm80_to_sm89INS1_16FlashAttnFwdSm80INS1_25CollectiveMainloopFwdSm80ILi8ELi2ELb0EN4cute5tupleIJNS5_1CILi128EEENS7_ILi64EEENS7_ILi192EEEEEELi192ENS_10bfloat16_tEfNS_4arch4Sm80ELb0ELb1ELb1ELb0ELb1ELb0ELb1ELb1EEENS1_21CollectiveEpilogueFwdINS6_IJS8_SA_S9_EEENS6_IJNS7_ILi1EEESI_SI_EEESC_SE_Li256ELb0ELb1ELb1ELb0EEENS1_19SingleTileSchedulerILb0ELb1ELb1ELi128EEEEEEEEEvNT_6ParamsE,@function
        .size           _ZN7cutlass13device_kernelIN5flash19enable_sm80_to_sm89INS1_16FlashAttnFwdSm80INS1_25CollectiveMainloopFwdSm80ILi8ELi2ELb0EN4cute5tupleIJNS5_1CILi128EEENS7_ILi64EEENS7_ILi192EEEEEELi192ENS_10bfloat16_tEfNS_4arch4Sm80ELb0ELb1ELb1ELb0ELb1ELb0ELb1ELb1EEENS1_21CollectiveEpilogueFwdINS6_IJS8_SA_S9_EEENS6_IJNS7_ILi1EEESI_SI_EEESC_SE_Li256ELb0ELb1ELb1ELb0EEENS1_19SingleTileSchedulerILb0ELb1ELb1ELi128EEEEEEEEEvNT_6ParamsE,(.L_x_30 - _ZN7cutlass13device_kernelIN5flash19enable_sm80_to_sm89INS1_16FlashAttnFwdSm80INS1_25CollectiveMainloopFwdSm80ILi8ELi2ELb0EN4cute5tupleIJNS5_1CILi128EEENS7_ILi64EEENS7_ILi192EEEEEELi192ENS_10bfloat16_tEfNS_4arch4Sm80ELb0ELb1ELb1ELb0ELb1ELb0ELb1ELb1EEENS1_21CollectiveEpilogueFwdINS6_IJS8_SA_S9_EEENS6_IJNS7_ILi1EEESI_SI_EEESC_SE_Li256ELb0ELb1ELb1ELb0EEENS1_19SingleTileSchedulerILb0ELb1ELb1ELi128EEEEEEEEEvNT_6ParamsE)
        .other          _ZN7cutlass13device_kernelIN5flash19enable_sm80_to_sm89INS1_16FlashAttnFwdSm80INS1_25CollectiveMainloopFwdSm80ILi8ELi2ELb0EN4cute5tupleIJNS5_1CILi128EEENS7_ILi64EEENS7_ILi192EEEEEELi192ENS_10bfloat16_tEfNS_4arch4Sm80ELb0ELb1ELb1ELb0ELb1ELb0ELb1ELb1EEENS1_21CollectiveEpilogueFwdINS6_IJS8_SA_S9_EEENS6_IJNS7_ILi1EEESI_SI_EEESC_SE_Li256ELb0ELb1ELb1ELb0EEENS1_19SingleTileSchedulerILb0ELb1ELb1ELi128EEEEEEEEEvNT_6ParamsE,@"STO_CUDA_ENTRY STV_DEFAULT"
_ZN7cutlass13device_kernelIN5flash19enable_sm80_to_sm89INS1_16FlashAttnFwdSm80INS1_25CollectiveMainloopFwdSm80ILi8ELi2ELb0EN4cute5tupleIJNS5_1CILi128EEENS7_ILi64EEENS7_ILi192EEEEEELi192ENS_10bfloat16_tEfNS_4arch4Sm80ELb0ELb1ELb1ELb0ELb1ELb0ELb1ELb1EEENS1_21CollectiveEpilogueFwdINS6_IJS8_SA_S9_EEENS6_IJNS7_ILi1EEESI_SI_EEESC_SE_Li256ELb0ELb1ELb1ELb0EEENS1_19SingleTileSchedulerILb0ELb1ELb1ELi128EEEEEEEEEvNT_6ParamsE:
[----:B------:R-:W-:Y:S01]  /*0000*/  LDC R1, c[0x0][0x28] ;  /* 0x00000a00ff017b82 */ /* 0x000fe20000000800 */
[----:B------:R-:W-:Y:S05]  /*0010*/  EXIT ;  /* 0x000000000000794d */ /* 0x000fea0003800000 */
.L_x_12:
        /* <DEDUP_REMOVED lines=14> */
.L_x_30:


//--------------------- .text._ZN7cutlass13device_kernelIN5flash19enable_sm80_to_sm89INS1_16FlashAttnFwdSm80INS1_25CollectiveMainloopFwdSm80ILi8ELi2ELb0EN4cute5tupleIJNS5_1CILi128EEENS7_ILi64EEENS7_ILi192EEEEEELi192ENS_10bfloat16_tEfNS_4arch4Sm80ELb0ELb1ELb1ELb1ELb1ELb0ELb1ELb1EEENS1_21CollectiveEpilogueFwdINS6_IJS8_SA_S9_EEENS6_IJNS7_ILi1EEESI_SI_EEESC_SE_Li256ELb1ELb1ELb1ELb0EEENS1_36VarlenDynamicPersistentTileSchedulerILi128ELi64ELi256ELi256ELb1ELb1ELb0ELb1ELb0ELb1EEEEEEEEEvNT_6ParamsE --------------------------
	.section	.text._ZN7cutlass13device_kernelIN5flash19enable_sm80_to_sm89INS1_16FlashAttnFwdSm80INS1_25CollectiveMainloopFwdSm80ILi8ELi2ELb0EN4cute5tupleIJNS5_1CILi128EEENS7_ILi64EEENS7_ILi192EEEEEELi192ENS_10bfloat16_tEfNS_4arch4Sm80ELb0ELb1ELb1ELb1ELb1ELb0ELb1ELb1EEENS1_21CollectiveEpilogueFwdINS6_IJS8_SA_S9_EEENS6_IJNS7_ILi1EEESI_SI_EEESC_SE_Li256ELb1ELb1ELb1ELb0EEENS1_36VarlenDynamicPersistentTileSchedulerILi128ELi64ELi256ELi256ELb1ELb1ELb0ELb1ELb0ELb1EEEEEEEEEvNT_6ParamsE,"ax",@progbits
	.align	128
.text._ZN7cutlass13device_kernelIN5flash19enable_sm80_to_sm89INS1_16FlashAttnFwdSm80INS1_25CollectiveMainloopFwdSm80ILi8ELi2ELb0EN4cute5tupleIJNS5_1CILi128EEENS7_ILi64EEENS7_ILi192EEEEEELi192ENS_10bfloat16_tEfNS_4arch4Sm80ELb0ELb1ELb1ELb1ELb1ELb0ELb1ELb1EEENS1_21CollectiveEpilogueFwdINS6_IJS8_SA_S9_EEENS6_IJNS7_ILi1EEESI_SI_EEESC_SE_Li256ELb1ELb1ELb1ELb0EEENS1_36VarlenDynamicPersistentTileSchedulerILi128ELi64ELi256ELi256ELb1ELb1ELb0ELb1ELb0ELb1EEEEEEEEEvNT_6ParamsE:
        .type           _ZN7cutlass13device_kernelIN5flash19enable_sm80_to_sm89INS1_16FlashAttnFwdSm80INS1_25CollectiveMainloopFwdSm80ILi8ELi2ELb0EN4cute5tupleIJNS5_1CILi128EEENS7_ILi64EEENS7_ILi192EEEEEELi192ENS_10bfloat16_tEfNS_4arch4Sm80ELb0ELb1ELb1ELb1ELb1ELb0ELb1ELb1EEENS1_21CollectiveEpilogueFwdINS6_IJS8_SA_S9_EEENS6_IJNS7_ILi1EEESI_SI_EEESC_SE_Li256ELb1ELb1ELb1ELb0EEENS1_36VarlenDynamicPersistentTileSchedulerILi128ELi64ELi256ELi256ELb1ELb1ELb0ELb1ELb0ELb1EEEEEEEEEvNT_6ParamsE,@function
        .size           _ZN7cutlass13device_kernelIN5flash19enable_sm80_to_sm89INS1_16FlashAttnFwdSm80INS1_25CollectiveMainloopFwdSm80ILi8ELi2ELb0EN4cute5tupleIJNS5_1CILi128EEENS7_ILi64EEENS7_ILi192EEEEEELi192ENS_10bfloat16_tEfNS_4arch4Sm80ELb0ELb1ELb1ELb1ELb1ELb0ELb1ELb1EEENS1_21CollectiveEpilogueFwdINS6_IJS8_SA_S9_EEENS6_IJNS7_ILi1EEESI_SI_EEESC_SE_Li256ELb1ELb1ELb1ELb0EEENS1_36VarlenDynamicPersistentTileSchedulerILi128ELi64ELi256ELi256ELb1ELb1ELb0ELb1ELb0ELb1EEEEEEEEEvNT_6ParamsE,(.L_x_31 - _ZN7cutlass13device_kernelIN5flash19enable_sm80_to_sm89INS1_16FlashAttnFwdSm80INS1_25CollectiveMainloopFwdSm80ILi8ELi2ELb0EN4cute5tupleIJNS5_1CILi128EEENS7_ILi64EEENS7_ILi192EEEEEELi192ENS_10bfloat16_tEfNS_4arch4Sm80ELb0ELb1ELb1ELb1ELb1ELb0ELb1ELb1EEENS1_21CollectiveEpilogueFwdINS6_IJS8_SA_S9_EEENS6_IJNS7_ILi1EEESI_SI_EEESC_SE_Li256ELb1ELb1ELb1ELb0EEENS1_36VarlenDynamicPersistentTileSchedulerILi128ELi64ELi256ELi256ELb1ELb1ELb0ELb1ELb0ELb1EEEEEEEEEvNT_6ParamsE)
        .other          _ZN7cutlass13device_kernelIN5flash19enable_sm80_to_sm89INS1_16FlashAttnFwdSm80INS1_25CollectiveMainloopFwdSm80ILi8ELi2ELb0EN4cute5tupleIJNS5_1CILi128EEENS7_ILi64EEENS7_ILi192EEEEEELi192ENS_10bfloat16_tEfNS_4arch4Sm80ELb0ELb1ELb1ELb1ELb1ELb0ELb1ELb1EEENS1_21CollectiveEpilogueFwdINS6_IJS8_SA_S9_EEENS6_IJNS7_ILi1EEESI_SI_EEESC_SE_Li256ELb1ELb1ELb1ELb0EEENS1_36VarlenDynamicPersistentTileSchedulerILi128ELi64ELi256ELi256ELb1ELb1ELb0ELb1ELb0ELb1EEEEEEEEEvNT_6ParamsE,@"STO_CUDA_ENTRY STV_DEFAULT"
_ZN7cutlass13device_kernelIN5flash19enable_sm80_to_sm89INS1_16FlashAttnFwdSm80INS1_25CollectiveMainloopFwdSm80ILi8ELi2ELb0EN4cute5tupleIJNS5_1CILi128EEENS7_ILi64EEENS7_ILi192EEEEEELi192ENS_10bfloat16_tEfNS_4arch4Sm80ELb0ELb1ELb1ELb1ELb1ELb0ELb1ELb1EEENS1_21CollectiveEpilogueFwdINS6_IJS8_SA_S9_EEENS6_IJNS7_ILi1EEESI_SI_EEESC_SE_Li256ELb1ELb1ELb1ELb0EEENS1_36VarlenDynamicPersistentTileSchedulerILi128ELi64ELi256ELi256ELb1ELb1ELb0ELb1ELb0ELb1EEEEEEEEEvNT_6ParamsE:
[----:B------:R-:W-:Y:S01]  /*0000*/  LDC R1, c[0x0][0x28] ;  /* 0x00000a00ff017b82 */ /* 0x000fe20000000800 */
[----:B------:R-:W-:Y:S05]  /*0010*/  EXIT ;  /* 0x000000000000794d */ /* 0x000fea0003800000 */
.L_x_13:
        /* <DEDUP_REMOVED lines=14> */
.L_x_31:


//--------------------- .text._ZN7cutlass13device_kernelIN5flash19enable_sm80_to_sm89INS1_16FlashAttnFwdSm80INS1_25CollectiveMainloopFwdSm80ILi8ELi2ELb0EN4cute5tupleIJNS5_1CILi128EEENS7_ILi64EEENS7_ILi192EEEEEELi192ENS_10bfloat16_tEfNS_4arch4Sm80ELb0ELb1ELb1ELb1ELb1ELb1ELb1ELb1EEENS1_21CollectiveEpilogueFwdINS6_IJS8_SA_S9_EEENS6_IJNS7_ILi1EEESI_SI_EEESC_SE_Li256ELb1ELb1ELb1ELb0EEENS1_36VarlenDynamicPersistentTileSchedulerILi128ELi64ELi256ELi256ELb1ELb1ELb0ELb1ELb0ELb1EEEEEEEEEvNT_6ParamsE --------------------------
	.section	.text._ZN7cutlass13device_kernelIN5flash19enable_sm80_to_sm89INS1_16FlashAttnFwdSm80INS1_25CollectiveMainloopFwdSm80ILi8ELi2ELb0EN4cute5tupleIJNS5_1CILi128EEENS7_ILi64EEENS7_ILi192EEEEEELi192ENS_10bfloat16_tEfNS_4arch4Sm80ELb0ELb1ELb1ELb1ELb1ELb1ELb1ELb1EEENS1_21CollectiveEpilogueFwdINS6_IJS8_SA_S9_EEENS6_IJNS7_ILi1EEESI_SI_EEESC_SE_Li256ELb1ELb1ELb1ELb0EEENS1_36VarlenDynamicPersistentTileSchedulerILi128ELi64ELi256ELi256ELb1ELb1ELb0ELb1ELb0ELb1EEEEEEEEEvNT_6ParamsE,"ax",@progbits
	.align	128
.text._ZN7cutlass13device_kernelIN5flash19enable_sm80_to_sm89INS1_16FlashAttnFwdSm80INS1_25CollectiveMainloopFwdSm80ILi8ELi2ELb0EN4cute5tupleIJNS5_1CILi128EEENS7_ILi64EEENS7_ILi192EEEEEELi192ENS_10bfloat16_tEfNS_4arch4Sm80ELb0ELb1ELb1ELb1ELb1ELb1ELb1ELb1EEENS1_21CollectiveEpilogueFwdINS6_IJS8_SA_S9_EEENS6_IJNS7_ILi1EEESI_SI_EEESC_SE_Li256ELb1ELb1ELb1ELb0EEENS1_36VarlenDynamicPersistentTileSchedulerILi128ELi64ELi256ELi256ELb1ELb1ELb0ELb1ELb0ELb1EEEEEEEEEvNT_6ParamsE:
        .type           _ZN7cutlass13device_kernelIN5flash19enable_sm80_to_sm89INS1_16FlashAttnFwdSm80INS1_25CollectiveMainloopFwdSm80ILi8ELi2ELb0EN4cute5tupleIJNS5_1CILi128EEENS7_ILi64EEENS7_ILi192EEEEEELi192ENS_10bfloat16_tEfNS_4arch4Sm80ELb0ELb1ELb1ELb1ELb1ELb1ELb1ELb1EEENS1_21CollectiveEpilogueFwdINS6_IJS8_SA_S9_EEENS6_IJNS7_ILi1EEESI_SI_EEESC_SE_Li256ELb1ELb1ELb1ELb0EEENS1_36VarlenDynamicPersistentTileSchedulerILi128ELi64ELi256ELi256ELb1ELb1ELb0ELb1ELb0ELb1EEEEEEEEEvNT_6ParamsE,@function
        .size           _ZN7cutlass13device_kernelIN5flash19enable_sm80_to_sm89INS1_16FlashAttnFwdSm80INS1_25CollectiveMainloopFwdSm80ILi8ELi2ELb0EN4cute5tupleIJNS5_1CILi128EEENS7_ILi64EEENS7_ILi192EEEEEELi192ENS_10bfloat16_tEfNS_4arch4Sm80ELb0ELb1ELb1ELb1ELb1ELb1ELb1ELb1EEENS1_21CollectiveEpilogueFwdINS6_IJS8_SA_S9_EEENS6_IJNS7_ILi1EEESI_SI_EEESC_SE_Li256ELb1ELb1ELb1ELb0EEENS1_36VarlenDynamicPersistentTileSchedulerILi128ELi64ELi256ELi256ELb1ELb1ELb0ELb1ELb0ELb1EEEEEEEEEvNT_6ParamsE,(.L_x_32 - _ZN7cutlass13device_kernelIN5flash19enable_sm80_to_sm89INS1_16FlashAttnFwdSm80INS1_25CollectiveMainloopFwdSm80ILi8ELi2ELb0EN4cute5tupleIJNS5_1CILi128EEENS7_ILi64EEENS7_ILi192EEEEEELi192ENS_10bfloat16_tEfNS_4arch4Sm80ELb0ELb1ELb1ELb1ELb1ELb1ELb1ELb1EEENS1_21CollectiveEpilogueFwdINS6_IJS8_SA_S9_EEENS6_IJNS7_ILi1EEESI_SI_EEESC_SE_Li256ELb1ELb1ELb1ELb0EEENS1_36VarlenDynamicPersistentTileSchedulerILi128ELi64ELi256ELi256ELb1ELb1ELb0ELb1ELb0ELb1EEEEEEEEEvNT_6ParamsE)
        .other          _ZN7cutlass13device_kernelIN5flash19enable_sm80_to_sm89INS1_16FlashAttnFwdSm80INS1_25CollectiveMainloopFwdSm80ILi8ELi2ELb0EN4cute5tupleIJNS5_1CILi128EEENS7_ILi64EEENS7_ILi192EEEEEELi192ENS_10bfloat16_tEfNS_4arch4Sm80ELb0ELb1ELb1ELb1ELb1ELb1ELb1ELb1EEENS1_21CollectiveEpilogueFwdINS6_IJS8_SA_S9_EEENS6_IJNS7_ILi1EEESI_SI_EEESC_SE_Li256ELb1ELb1ELb1ELb0EEENS1_36VarlenDynamicPersistentTileSchedulerILi128ELi64ELi256ELi256ELb1ELb1ELb0ELb1ELb0ELb1EEEEEEEEEvNT_6ParamsE,@"STO_CUDA_ENTRY STV_DEFAULT"
_ZN7cutlass13device_kernelIN5flash19enable_sm80_to_sm89INS1_16FlashAttnFwdSm80INS1_25CollectiveMainloopFwdSm80ILi8ELi2ELb0EN4cute5tupleIJNS5_1CILi128EEENS7_ILi64EEENS7_ILi192EEEEEELi192ENS_10bfloat16_tEfNS_4arch4Sm80ELb0ELb1ELb1ELb1ELb1ELb1ELb1ELb1EEENS1_21CollectiveEpilogueFwdINS6_IJS8_SA_S9_EEENS6_IJNS7_ILi1EEESI_SI_EEESC_SE_Li256ELb1ELb1ELb1ELb0EEENS1_36VarlenDynamicPersistentTileSchedulerILi128ELi64ELi256ELi256ELb1ELb1ELb0ELb1ELb0ELb1EEEEEEEEEvNT_6ParamsE:
[----:B------:R-:W-:Y:S01]  /*0000*/  LDC R1, c[0x0][0x28] ;  /* 0x00000a00ff017b82 */ /* 0x000fe20000000800 */
[----:B------:R-:W-:Y:S05]  /*0010*/  EXIT ;  /* 0x000000000000794d */ /* 0x000fea0003800000 */
.L_x_14:
        /* <DEDUP_REMOVED lines=14> */
.L_x_32:


//--------------------- .text._ZN7cutlass13device_kernelIN5flash19enable_sm80_to_sm89INS1_16FlashAttnFwdSm80INS1_25CollectiveMainloopFwdSm80ILi8ELi2ELb0EN4cute5tupleIJNS5_1CILi128EEENS7_ILi64EEENS7_ILi192EEEEEELi192ENS_10bfloat16_tEfNS_4arch4Sm80ELb1ELb0ELb1ELb0ELb1ELb0ELb1ELb1EEENS1_21CollectiveEpilogueFwdINS6_IJS8_SA_S9_EEENS6_IJNS7_ILi1EEESI_SI_EEESC_SE_Li256ELb0ELb1ELb1ELb0EEENS1_30DynamicPersistentTileSchedulerILi256ELi256ELb1ELb1ELb0EEEEEEEEEvNT_6ParamsE --------------------------
	.section	.text._ZN7cutlass13device_kernelIN5flash19enable_sm80_to_sm89INS1_16FlashAttnFwdSm80INS1_25CollectiveMainloopFwdSm80ILi8ELi2ELb0EN4cute5tupleIJNS5_1CILi128EEENS7_ILi64EEENS7_ILi192EEEEEELi192ENS_10bfloat16_tEfNS_4arch4Sm80ELb1ELb0ELb1ELb0ELb1ELb0ELb1ELb1EEENS1_21CollectiveEpilogueFwdINS6_IJS8_SA_S9_EEENS6_IJNS7_ILi1EEESI_SI_EEESC_SE_Li256ELb0ELb1ELb1ELb0EEENS1_30DynamicPersistentTileSchedulerILi256ELi256ELb1ELb1ELb0EEEEEEEEEvNT_6ParamsE,"ax",@progbits
	.align	128
.text._ZN7cutlass13device_kernelIN5flash19enable_sm80_to_sm89INS1_16FlashAttnFwdSm80INS1_25CollectiveMainloopFwdSm80ILi8ELi2ELb0EN4cute5tupleIJNS5_1CILi128EEENS7_ILi64EEENS7_ILi192EEEEEELi192ENS_10bfloat16_tEfNS_4arch4Sm80ELb1ELb0ELb1ELb0ELb1ELb0ELb1ELb1EEENS1_21CollectiveEpilogueFwdINS6_IJS8_SA_S9_EEENS6_IJNS7_ILi1EEESI_SI_EEESC_SE_Li256ELb0ELb1ELb1ELb0EEENS1_30DynamicPersistentTileSchedulerILi256ELi256ELb1ELb1ELb0EEEEEEEEEvNT_6ParamsE:
        .type           _ZN7cutlass13device_kernelIN5flash19enable_sm80_to_sm89INS1_16FlashAttnFwdSm80INS1_25CollectiveMainloopFwdSm80ILi8ELi2ELb0EN4cute5tupleIJNS5_1CILi128EEENS7_ILi64EEENS7_ILi192EEEEEELi192ENS_10bfloat16_tEfNS_4arch4Sm80ELb1ELb0ELb1ELb0ELb1ELb0ELb1ELb1EEENS1_21CollectiveEpilogueFwdINS6_IJS8_SA_S9_EEENS6_IJNS7_ILi1EEESI_SI_EEESC_SE_Li256ELb0ELb1ELb1ELb0EEENS1_30DynamicPersistentTileSchedulerILi256ELi256ELb1ELb1ELb0EEEEEEEEEvNT_6ParamsE,@function
        .size           _ZN7cutlass13device_kernelIN5flash19enable_sm80_to_sm89INS1_16FlashAttnFwdSm80INS1_25CollectiveMainloopFwdSm80ILi8ELi2ELb0EN4cute5tupleIJNS5_1CILi128EEENS7_ILi64EEENS7_ILi192EEEEEELi192ENS_10bfloat16_tEfNS_4arch4Sm80ELb1ELb0ELb1ELb0ELb1ELb0ELb1ELb1EEENS1_21CollectiveEpilogueFwdINS6_IJS8_SA_S9_EEENS6_IJNS7_ILi1EEESI_SI_EEESC_SE_Li256ELb0ELb1ELb1ELb0EEENS1_30DynamicPersistentTileSchedulerILi256ELi256ELb1ELb1ELb0EEEEEEEEEvNT_6ParamsE,(.L_x_33 - _ZN7cutlass13device_kernelIN5flash19enable_sm80_to_sm89INS1_16FlashAttnFwdSm80INS1_25CollectiveMainloopFwdSm80ILi8ELi2ELb0EN4cute5tupleIJNS5_1CILi128EEENS7_ILi64EEENS7_ILi192EEEEEELi192ENS_10bfloat16_tEfNS_4arch4Sm80ELb1ELb0ELb1ELb0ELb1ELb0ELb1ELb1EEENS1_21CollectiveEpilogueFwdINS6_IJS8_SA_S9_EEENS6_IJNS7_ILi1EEESI_SI_EEESC_SE_Li256ELb0ELb1ELb1ELb0EEENS1_30DynamicPersistentTileSchedulerILi256ELi256ELb1ELb1ELb0EEEEEEEEEvNT_6ParamsE)
        .other          _ZN7cutlass13device_kernelIN5flash19enable_sm80_to_sm89INS1_16FlashAttnFwdSm80INS1_25CollectiveMainloopFwdSm80ILi8ELi2ELb0EN4cute5tupleIJNS5_1CILi128EEENS7_ILi64EEENS7_ILi192EEEEEELi192ENS_10bfloat16_tEfNS_4arch4Sm80ELb1ELb0ELb1ELb0ELb1ELb0ELb1ELb1EEENS1_21CollectiveEpilogueFwdINS6_IJS8_SA_S9_EEENS6_IJNS7_ILi1EEESI_SI_EEESC_SE_Li256ELb0ELb1ELb1ELb0EEENS1_30DynamicPersistentTileSchedulerILi256ELi256ELb1ELb1ELb0EEEEEEEEEvNT_6ParamsE,@"STO_CUDA_ENTRY STV_DEFAULT"
_ZN7cutlass13device_kernelIN5flash19enable_sm80_to_sm89INS1_16FlashAttnFwdSm80INS1_25CollectiveMainloopFwdSm80ILi8ELi2ELb0EN4cute5tupleIJNS5_1CILi128EEENS7_ILi64EEENS7_ILi192EEEEEELi192ENS_10bfloat16_tEfNS_4arch4Sm80ELb1ELb0ELb1ELb0ELb1ELb0ELb1ELb1EEENS1_21CollectiveEpilogueFwdINS6_IJS8_SA_S9_EEENS6_IJNS7_ILi1EEESI_SI_EEESC_SE_Li256ELb0ELb1ELb1ELb0EEENS1_30DynamicPersistentTileSchedulerILi256ELi256ELb1ELb1ELb0EEEEEEEEEvNT_6ParamsE:
[----:B------:R-:W-:Y:S01]  /*0000*/  LDC R1, c[0x0][0x28] ;  /* 0x00000a00ff017b82 */ /* 0x000fe20000000800 */
[----:B------:R-:W-:Y:S05]  /*0010*/  EXIT ;  /* 0x000000000000794d */ /* 0x000fea0003800000 */
.L_x_15:
        /* <DEDUP_REMOVED lines=14> */
.L_x_33:


//--------------------- .text._ZN7cutlass13device_kernelIN5flash19enable_sm80_to_sm89INS1_16FlashAttnFwdSm80INS1_25CollectiveMainloopFwdSm80ILi8ELi2ELb0EN4cute5tupleIJNS5_1CILi128EEENS7_ILi64EEENS7_ILi192EEEEEELi192ENS_10bfloat16_tEfNS_4arch4Sm80ELb1ELb0ELb1ELb1ELb1ELb0ELb1ELb1EEENS1_21CollectiveEpilogueFwdINS6_IJS8_SA_S9_EEENS6_IJNS7_ILi1EEESI_SI_EEESC_SE_Li256ELb1ELb1ELb1ELb0EEENS1_36VarlenDynamicPersistentTileSchedulerILi128ELi64ELi256ELi256ELb1ELb1ELb0ELb1ELb1ELb1EEEEEEEEEvNT_6ParamsE --------------------------
	.section	.text._ZN7cutlass13device_kernelIN5flash19enable_sm80_to_sm89INS1_16FlashAttnFwdSm80INS1_25CollectiveMainloopFwdSm80ILi8ELi2ELb0EN4cute5tupleIJNS5_1CILi128EEENS7_ILi64EEENS7_ILi192EEEEEELi192ENS_10bfloat16_tEfNS_4arch4Sm80ELb1ELb0ELb1ELb1ELb1ELb0ELb1ELb1EEENS1_21CollectiveEpilogueFwdINS6_IJS8_SA_S9_EEENS6_IJNS7_ILi1EEESI_SI_EEESC_SE_Li256ELb1ELb1ELb1ELb0EEENS1_36VarlenDynamicPersistentTileSchedulerILi128ELi64ELi256ELi256ELb1ELb1ELb0ELb1ELb1ELb1EEEEEEEEEvNT_6ParamsE,"ax",@progbits
	.align	128
.text._ZN7cutlass13device_kernelIN5flash19enable_sm80_to_sm89INS1_16FlashAttnFwdSm80INS1_25CollectiveMainloopFwdSm80ILi8ELi2ELb0EN4cute5tupleIJNS5_1CILi128EEENS7_ILi64EEENS7_ILi192EEEEEELi192ENS_10bfloat16_tEfNS_4arch4Sm80ELb1ELb0ELb1ELb1ELb1ELb0ELb1ELb1EEENS1_21CollectiveEpilogueFwdINS6_IJS8_SA_S9_EEENS6_IJNS7_ILi1EEESI_SI_EEESC_SE_Li256ELb1ELb1ELb1ELb0EEENS1_36VarlenDynamicPersistentTileSchedulerILi128ELi64ELi256ELi256ELb1ELb1ELb0ELb1ELb1ELb1EEEEEEEEEvNT_6ParamsE:
        .type           _ZN7cutlass13device_kernelIN5flash19enable_sm80_to_sm89INS1_16FlashAttnFwdSm80INS1_25CollectiveMainloopFwdSm80ILi8ELi2ELb0EN4cute5tupleIJNS5_1CILi128EEENS7_ILi64EEENS7_ILi192EEEEEELi192ENS_10bfloat16_tEfNS_4arch4Sm80ELb1ELb0ELb1ELb1ELb1ELb0ELb1ELb1EEENS1_21CollectiveEpilogueFwdINS6_IJS8_SA_S9_EEENS6_IJNS7_ILi1EEESI_SI_EEESC_SE_Li256ELb1ELb1ELb1ELb0EEENS1_36VarlenDynamicPersistentTileSchedulerILi128ELi64ELi256ELi256ELb1ELb1ELb0ELb1ELb1ELb1EEEEEEEEEvNT_6ParamsE,@function
        .size           _ZN7cutlass13device_kernelIN5flash19enable_sm80_to_sm89INS1_16FlashAttnFwdSm80INS1_25CollectiveMainloopFwdSm80ILi8ELi2ELb0EN4cute5tupleIJNS5_1CILi128EEENS7_ILi64EEENS7_ILi192EEEEEELi192ENS_10bfloat16_tEfNS_4arch4Sm80ELb1ELb0ELb1ELb1ELb1ELb0ELb1ELb1EEENS1_21CollectiveEpilogueFwdINS6_IJS8_SA_S9_EEENS6_IJNS7_ILi1EEESI_SI_EEESC_SE_Li256ELb1ELb1ELb1ELb0EEENS1_36VarlenDynamicPersistentTileSchedulerILi128ELi64ELi256ELi256ELb1ELb1ELb0ELb1ELb1ELb1EEEEEEEEEvNT_6ParamsE,(.L_x_34 - _ZN7cutlass13device_kernelIN5flash19enable_sm80_to_sm89INS1_16FlashAttnFwdSm80INS1_25CollectiveMainloopFwdSm80ILi8ELi2ELb0EN4cute5tupleIJNS5_1CILi128EEENS7_ILi64EEENS7_ILi192EEEEEELi192ENS_10bfloat16_tEfNS_4arch4Sm80ELb1ELb0ELb1ELb1ELb1ELb0ELb1ELb1EEENS1_21CollectiveEpilogueFwdINS6_IJS8_SA_S9_EEENS6_IJNS7_ILi1EEESI_SI_EEESC_SE_Li256ELb1ELb1ELb1ELb0EEENS1_36VarlenDynamicPersistentTileSchedulerILi128ELi64ELi256ELi256ELb1ELb1ELb0ELb1ELb1ELb1EEEEEEEEEvNT_6ParamsE)
        .other          _ZN7cutlass13device_kernelIN5flash19enable_sm80_to_sm89INS1_16FlashAttnFwdSm80INS1_25CollectiveMainloopFwdSm80ILi8ELi2ELb0EN4cute5tupleIJNS5_1CILi128EEENS7_ILi64EEENS7_ILi192EEEEEELi192ENS_10bfloat16_tEfNS_4arch4Sm80ELb1ELb0ELb1ELb1ELb1ELb0ELb1ELb1EEENS1_21CollectiveEpilogueFwdINS6_IJS8_SA_S9_EEENS6_IJNS7_ILi1EEESI_SI_EEESC_SE_Li256ELb1ELb1ELb1ELb0EEENS1_36VarlenDynamicPersistentTileSchedulerILi128ELi64ELi256ELi256ELb1ELb1ELb0ELb1ELb1ELb1EEEEEEEEEvNT_6ParamsE,@"STO_CUDA_ENTRY STV_DEFAULT"
_ZN7cutlass13device_kernelIN5flash19enable_sm80_to_sm89INS1_16FlashAttnFwdSm80INS1_25CollectiveMainloopFwdSm80ILi8ELi2ELb0EN4cute5tupleIJNS5_1CILi128EEENS7_ILi64EEENS7_ILi192EEEEEELi192ENS_10bfloat16_tEfNS_4arch4Sm80ELb1ELb0ELb1ELb1ELb1ELb0ELb1ELb1EEENS1_21CollectiveEpilogueFwdINS6_IJS8_SA_S9_EEENS6_IJNS7_ILi1EEESI_SI_EEESC_SE_Li256ELb1ELb1ELb1ELb0EEENS1_36VarlenDynamicPersistentTileSchedulerILi128ELi64ELi256ELi256ELb1ELb1ELb0ELb1ELb1ELb1EEEEEEEEEvNT_6ParamsE:
[----:B------:R-:W-:Y:S01]  /*0000*/  LDC R1, c[0x0][0x28] ;  /* 0x00000a00ff017b82 */ /* 0x000fe20000000800 */
[----:B------:R-:W-:Y:S05]  /*0010*/  EXIT ;  /* 0x000000000000794d */ /* 0x000fea0003800000 */
.L_x_16:
        /* <DEDUP_REMOVED lines=14> */
.L_x_34:


//--------------------- .text._ZN7cutlass13device_kernelIN5flash19enable_sm80_to_sm89INS1_16FlashAttnFwdSm80INS1_25CollectiveMainloopFwdSm80ILi8ELi2ELb0EN4cute5tupleIJNS5_1CILi128EEENS7_ILi64EEENS7_ILi192EEEEEELi192ENS_10bfloat16_tEfNS_4arch4Sm80ELb1ELb0ELb1ELb1ELb1ELb1ELb1ELb1EEENS1_21CollectiveEpilogueFwdINS6_IJS8_SA_S9_EEENS6_IJNS7_ILi1EEESI_SI_EEESC_SE_Li256ELb1ELb1ELb1ELb0EEENS1_36VarlenDynamicPersistentTileSchedulerILi128ELi64ELi256ELi256ELb1ELb1ELb0ELb1ELb1ELb1EEEEEEEEEvNT_6ParamsE --------------------------
	.section	.text._ZN7cutlass13device_kernelIN5flash19enable_sm80_to_sm89INS1_16FlashAttnFwdSm80INS1_25CollectiveMainloopFwdSm80ILi8ELi2ELb0EN4cute5tupleIJNS5_1CILi128EEENS7_ILi64EEENS7_ILi192EEEEEELi192ENS_10bfloat16_tEfNS_4arch4Sm80ELb1ELb0ELb1ELb1ELb1ELb1ELb1ELb1EEENS1_21CollectiveEpilogueFwdINS6_IJS8_SA_S9_EEENS6_IJNS7_ILi1EEESI_SI_EEESC_SE_Li256ELb1ELb1ELb1ELb0EEENS1_36VarlenDynamicPersistentTileSchedulerILi128ELi64ELi256ELi256ELb1ELb1ELb0ELb1ELb1ELb1EEEEEEEEEvNT_6ParamsE,"ax",@progbits
	.align	128
.text._ZN7cutlass13device_kernelIN5flash19enable_sm80_to_sm89INS1_16FlashAttnFwdSm80INS1_25CollectiveMainloopFwdSm80ILi8ELi2ELb0EN4cute5tupleIJNS5_1CILi128EEENS7_ILi64EEENS7_ILi192EEEEEELi192ENS_10bfloat16_tEfNS_4arch4Sm80ELb1ELb0ELb1ELb1ELb1ELb1ELb1ELb1EEENS1_21CollectiveEpilogueFwdINS6_IJS8_SA_S9_EEENS6_IJNS7_ILi1EEESI_SI_EEESC_SE_Li256ELb1ELb1ELb1ELb0EEENS1_36VarlenDynamicPersistentTileSchedulerILi128ELi64ELi256ELi256ELb1ELb1ELb0ELb1ELb1ELb1EEEEEEEEEvNT_6ParamsE:
        .type           _ZN7cutlass13device_kernelIN5flash19enable_sm80_to_sm89INS1_16FlashAttnFwdSm80INS1_25CollectiveMainloopFwdSm80ILi8ELi2ELb0EN4cute5tupleIJNS5_1CILi128EEENS7_ILi64EEENS7_ILi192EEEEEELi192ENS_10bfloat16_tEfNS_4arch4Sm80ELb1ELb0ELb1ELb1ELb1ELb1ELb1ELb1EEENS1_21CollectiveEpilogueFwdINS6_IJS8_SA_S9_EEENS6_IJNS7_ILi1EEESI_SI_EEESC_SE_Li256ELb1ELb1ELb1ELb0EEENS1_36VarlenDynamicPersistentTileSchedulerILi128ELi64ELi256ELi256ELb1ELb1ELb0ELb1ELb1ELb1EEEEEEEEEvNT_6ParamsE,@function
        .size           _ZN7cutlass13device_kernelIN5flash19enable_sm80_to_sm89INS1_16FlashAttnFwdSm80INS1_25CollectiveMainloopFwdSm80ILi8ELi2ELb0EN4cute5tupleIJNS5_1CILi128EEENS7_ILi64EEENS7_ILi192EEEEEELi192ENS_10bfloat16_tEfNS_4arch4Sm80ELb1ELb0ELb1ELb1ELb1ELb1ELb1ELb1EEENS1_21CollectiveEpilogueFwdINS6_IJS8_SA_S9_EEENS6_IJNS7_ILi1EEESI_SI_EEESC_SE_Li256ELb1ELb1ELb1ELb0EEENS1_36VarlenDynamicPersistentTileSchedulerILi128ELi64ELi256ELi256ELb1ELb1ELb0ELb1ELb1ELb1EEEEEEEEEvNT_6ParamsE,(.L_x_35 - _ZN7cutlass13device_kernelIN5flash19enable_sm80_to_sm89INS1_16FlashAttnFwdSm80INS1_25CollectiveMainloopFwdSm80ILi8ELi2ELb0EN4cute5tupleIJNS5_1CILi128EEENS7_ILi64EEENS7_ILi192EEEEEELi192ENS_10bfloat16_tEfNS_4arch4Sm80ELb1ELb0ELb1ELb1ELb1ELb1ELb1ELb1EEENS1_21CollectiveEpilogueFwdINS6_IJS8_SA_S9_EEENS6_IJNS7_ILi1EEESI_SI_EEESC_SE_Li256ELb1ELb1ELb1ELb0EEENS1_36VarlenDynamicPersistentTileSchedulerILi128ELi64ELi256ELi256ELb1ELb1ELb0ELb1ELb1ELb1EEEEEEEEEvNT_6ParamsE)
        .other          _ZN7cutlass13device_kernelIN5flash19enable_sm80_to_sm89INS1_16FlashAttnFwdSm80INS1_25CollectiveMainloopFwdSm80ILi8ELi2ELb0EN4cute5tupleIJNS5_1CILi128EEENS7_ILi64EEENS7_ILi192EEEEEELi192ENS_10bfloat16_tEfNS_4arch4Sm80ELb1ELb0ELb1ELb1ELb1ELb1ELb1ELb1EEENS1_21CollectiveEpilogueFwdINS6_IJS8_SA_S9_EEENS6_IJNS7_ILi1EEESI_SI_EEESC_SE_Li256ELb1ELb1ELb1ELb0EEENS1_36VarlenDynamicPersistentTileSchedulerILi128ELi64ELi256ELi256ELb1ELb1ELb0ELb1ELb1ELb1EEEEEEEEEvNT_6ParamsE,@"STO_CUDA_ENTRY STV_DEFAULT"
_ZN7cutlass13device_kernelIN5flash19enable_sm80_to_sm89INS1_16FlashAttnFwdSm80INS1_25CollectiveMainloopFwdSm80ILi8ELi2ELb0EN4cute5tupleIJNS5_1CILi128EEENS7_ILi64EEENS7_ILi192EEEEEELi192ENS_10bfloat16_tEfNS_4arch4Sm80ELb1ELb0ELb1ELb1ELb1ELb1ELb1ELb1EEENS1_21CollectiveEpilogueFwdINS6_IJS8_SA_S9_EEENS6_IJNS7_ILi1EEESI_SI_EEESC_SE_Li256ELb1ELb1ELb1ELb0EEENS1_36VarlenDynamicPersistentTileSchedulerILi128ELi64ELi256ELi256ELb1ELb1ELb0ELb1ELb1ELb1EEEEEEEEEvNT_6ParamsE:
[----:B------:R-:W-:Y:S01]  /*0000*/  LDC R1, c[0x0][0x28] ;  /* 0x00000a00ff017b82 */ /* 0x000fe20000000800 */
[----:B------:R-:W-:Y:S05]  /*0010*/  EXIT ;  /* 0x000000000000794d */ /* 0x000fea0003800000 */
.L_x_17:
        /* <DEDUP_REMOVED lines=14> */
.L_x_35:


//--------------------- .nv.shared.reserved.0     --------------------------
	.section	.nv.shared.reserved.0,"aw",@nobits
	.weak		__nv_reservedSMEM_offset_0_alias
	.size		__nv_reservedSMEM_offset_0_alias, 0, 0
	.other		__nv_reservedSMEM_offset_0_alias,@"STO_CUDA_RESERVED_SHARED STV_DEFAULT"
__nv_reservedSMEM_offset_0_alias:
	.zero		0


//--------------------- .nv.global                --------------------------
	.section	.nv.global,"aw",@nobits
.nv.global:
	.type		_ZN86_INTERNAL_9a2f21ec_50_flash_fwd_hdim192_bf16_paged_split_softcap_sm80_cu_744032ad_34614cute1_E,@object
	.size		_ZN86_INTERNAL_9a2f21ec_50_flash_fwd_hdim192_bf16_paged_split_softcap_sm80_cu_744032ad_34614cute1_E,(_ZN86_INTERNAL_9a2f21ec_50_flash_fwd_hdim192_bf16_paged_split_softcap_sm80_cu_744032ad_34614cuda3std3__45__cpo6cbeginE - _ZN86_INTERNAL_9a2f21ec_50_flash_fwd_hdim192_bf16_paged_split_softcap_sm80_cu_744032ad_34614cute1_E)
_ZN86_INTERNAL_9a2f21ec_50_flash_fwd_hdim192_bf16_paged_split_softcap_sm80_cu_744032ad_34614cute1_E:
	.zero		1
	.type		_ZN86_INTERNAL_9a2f21ec_50_flash_fwd_hdim192_bf16_paged_split_softcap_sm80_cu_744032ad_34614cuda3std3__45__cpo6cbeginE,@object
	.size		_ZN86_INTERNAL_9a2f21ec_50_flash_fwd_hdim192_bf16_paged_split_softcap_sm80_cu_744032ad_34614cuda3std3__45__cpo6cbeginE,(_ZN86_INTERNAL_9a2f21ec_50_flash_fwd_hdim192_bf16_paged_split_softcap_sm80_cu_744032ad_34614cuda3std3__48in_placeE - _ZN86_INTERNAL_9a2f21ec_50_flash_fwd_hdim192_bf16_paged_split_softcap_sm80_cu_744032ad_34614cuda3std3__45__cpo6cbeginE)
_ZN86_INTERNAL_9a2f21ec_50_flash_fwd_hdim192_bf16_paged_split_softcap_sm80_cu_744032ad_34614cuda3std3__45__cpo6cbeginE:
	.zero		1
	.type		_ZN86_INTERNAL_9a2f21ec_50_flash_fwd_hdim192_bf16_paged_split_softcap_sm80_cu_744032ad_34614cuda3std3__48in_placeE,@object
	.size		_ZN86_INTERNAL_9a2f21ec_50_flash_fwd_hdim192_bf16_paged_split_softcap_sm80_cu_744032ad_34614cuda3std3__48in_placeE,(_ZN86_INTERNAL_9a2f21ec_50_flash_fwd_hdim192_bf16_paged_split_softcap_sm80_cu_744032ad_34614cuda3std6ranges3__45__cpo9iter_moveE - _ZN86_INTERNAL_9a2f21ec_50_flash_fwd_hdim192_bf16_paged_split_softcap_sm80_cu_744032ad_34614cuda3std3__48in_placeE)
_ZN86_INTERNAL_9a2f21ec_50_flash_fwd_hdim192_bf16_paged_split_softcap_sm80_cu_744032ad_34614cuda3std3__48in_placeE:
	.zero		1
	.type		_ZN86_INTERNAL_9a2f21ec_50_flash_fwd_hdim192_bf16_paged_split_softcap_sm80_cu_744032ad_34614cuda3std6ranges3__45__cpo9iter_moveE,@object
	.size		_ZN86_INTERNAL_9a2f21ec_50_flash_fwd_hdim192_bf16_paged_split_softcap_sm80_cu_744032ad_34614cuda3std6ranges3__45__cpo9iter_moveE,(_ZN86_INTERNAL_9a2f21ec_50_flash_fwd_hdim192_bf16_paged_split_softcap_sm80_cu_744032ad_34614cuda3std3__45__cpo5beginE - _ZN86_INTERNAL_9a2f21ec_50_flash_fwd_hdim192_bf16_paged_split_softcap_sm80_cu_744032ad_34614cuda3std6ranges3__45__cpo9iter_moveE)
_ZN86_INTERNAL_9a2f21ec_50_flash_fwd_hdim192_bf16_paged_split_softcap_sm80_cu_744032ad_34614cuda3std6ranges3__45__cpo9iter_moveE:
	.zero		1
	.type		_ZN86_INTERNAL_9a2f21ec_50_flash_fwd_hdim192_bf16_paged_split_softcap_sm80_cu_744032ad_34614cuda3std3__45__cpo5beginE,@object
	.size		_ZN86_INTERNAL_9a2f21ec_50_flash_fwd_hdim192_bf16_paged_split_softcap_sm80_cu_744032ad_34614cuda3std3__45__cpo5beginE,(_ZN86_INTERNAL_9a2f21ec_50_flash_fwd_hdim192_bf16_paged_split_softcap_sm80_cu_744032ad_34614cuda3std3__488_GLOBAL__N__9a2f21ec_50_flash_fwd_hdim192_bf16_paged_split_softcap_sm80_cu_744032ad_34616ignoreE - _ZN86_INTERNAL_9a2f21ec_50_flash_fwd_hdim192_bf16_paged_split_softcap_sm80_cu_744032ad_34614cuda3std3__45__cpo5beginE)
_ZN86_INTERNAL_9a2f21ec_50_flash_fwd_hdim192_bf16_paged_split_softcap_sm80_cu_744032ad_34614cuda3std3__45__cpo5beginE:
	.zero		1
	.type		_ZN86_INTERNAL_9a2f21ec_50_flash_fwd_hdim192_bf16_paged_split_softcap_sm80_cu_744032ad_34614cuda3std3__488_GLOBAL__N__9a2f21ec_50_flash_fwd_hdim192_bf16_paged_split_softcap_sm80_cu_744032ad_34616ignoreE,@object
	.size		_ZN86_INTERNAL_9a2f21ec_50_flash_fwd_hdim192_bf16_paged_split_softcap_sm80_cu_744032ad_34614cuda3std3__488_GLOBAL__N__9a2f21ec_50_flash_fwd_hdim192_bf16_paged_split_softcap_sm80_cu_744032ad_34616ignoreE,(_ZN86_INTERNAL_9a2f21ec_50_flash_fwd_hdim192_bf16_paged_split_softcap_sm80_cu_744032ad_34614cute7productE - _ZN86_INTERNAL_9a2f21ec_50_flash_fwd_hdim192_bf16_paged_split_softcap_sm80_cu_744032ad_34614cuda3std3__488_GLOBAL__N__9a2f21ec_50_flash_fwd_hdim192_bf16_paged_split_softcap_sm80_cu_744032ad_34616ignoreE)
_ZN86_INTERNAL_9a2f21ec_50_flash_fwd_hdim192_bf16_paged_split_softcap_sm80_cu_744032ad_34614cuda3std3__488_GLOBAL__N__9a2f21ec_50_flash_fwd_hdim192_bf16_paged_split_softcap_sm80_cu_744032ad_34616ignoreE:
	.zero		1
	.type		_ZN86_INTERNAL_9a2f21ec_50_flash_fwd_hdim192_bf16_paged_split_softcap_sm80_cu_744032ad_34614cute7productE,@object
	.size		_ZN86_INTERNAL_9a2f21ec_50_flash_fwd_hdim192_bf16_paged_split_softcap_sm80_cu_744032ad_34614cute7productE,(_ZN86_INTERNAL_9a2f21ec_50_flash_fwd_hdim192_bf16_paged_split_softcap_sm80_cu_744032ad_34614cuda3std3__45__cpo3endE - _ZN86_INTERNAL_9a2f21ec_50_flash_fwd_hdim192_bf16_paged_split_softcap_sm80_cu_744032ad_34614cute7productE)
_ZN86_INTERNAL_9a2f21ec_50_flash_fwd_hdim192_bf16_paged_split_softcap_sm80_cu_744032ad_34614cute7productE:
	.zero		1
	.type		_ZN86_INTERNAL_9a2f21ec_50_flash_fwd_hdim192_bf16_paged_split_softcap_sm80_cu_744032ad_34614cuda3std3__45__cpo3endE,@object
	.size		_ZN86_INTERNAL_9a2f21ec_50_flash_fwd_hdim192_bf16_paged_split_softcap_sm80_cu_744032ad_34614cuda3std3__45__cpo3endE,(_ZN86_INTERNAL_9a2f21ec_50_flash_fwd_hdim192_bf16_paged_split_softcap_sm80_cu_744032ad_34614cuda3std3__419piecewise_constructE - _ZN86_INTERNAL_9a2f21ec_50_flash_fwd_hdim192_bf16_paged_split_softcap_sm80_cu_744032ad_34614cuda3std3__45__cpo3endE)
_ZN86_INTERNAL_9a2f21ec_50_flash_fwd_hdim192_bf16_paged_split_softcap_sm80_cu_744032ad_34614cuda3std3__45__cpo3endE:
	.zero		1
	.type		_ZN86_INTERNAL_9a2f21ec_50_flash_fwd_hdim192_bf16_paged_split_softcap_sm80_cu_744032ad_34614cuda3std3__419piecewise_constructE,@object
	.size		_ZN86_INTERNAL_9a2f21ec_50_flash_fwd_hdim192_bf16_paged_split_softcap_sm80_cu_744032ad_34614cuda3std3__419piecewise_constructE,(_ZN86_INTERNAL_9a2f21ec_50_flash_fwd_hdim192_bf16_paged_split_softcap_sm80_cu_744032ad_34614cuda3std3__45__cpo4cendE - _ZN86_INTERNAL_9a2f21ec_50_flash_fwd_hdim192_bf16_paged_split_softcap_sm80_cu_744032ad_34614cuda3std3__419piecewise_constructE)
_ZN86_INTERNAL_9a2f21ec_50_flash_fwd_hdim192_bf16_paged_split_softcap_sm80_cu_744032ad_34614cuda3std3__419piecewise_constructE:
	.zero		1
	.type		_ZN86_INTERNAL_9a2f21ec_50_flash_fwd_hdim192_bf16_paged_split_softcap_sm80_cu_744032ad_34614cuda3std3__45__cpo4cendE,@object
	.size		_ZN86_INTERNAL_9a2f21ec_50_flash_fwd_hdim192_bf16_paged_split_softcap_sm80_cu_744032ad_34614cuda3std3__45__cpo4cendE,(_ZN86_INTERNAL_9a2f21ec_50_flash_fwd_hdim192_bf16_paged_split_softcap_sm80_cu_744032ad_34614cuda3std6ranges3__45__cpo4swapE - _ZN86_INTERNAL_9a2f21ec_50_flash_fwd_hdim192_bf16_paged_split_softcap_sm80_cu_744032ad_34614cuda3std3__45__cpo4cendE)
_ZN86_INTERNAL_9a2f21ec_50_flash_fwd_hdim192_bf16_paged_split_softcap_sm80_cu_744032ad_34614cuda3std3__45__cpo4cendE:
	.zero		1
	.type		_ZN86_INTERNAL_9a2f21ec_50_flash_fwd_hdim192_bf16_paged_split_softcap_sm80_cu_744032ad_34614cuda3std6ranges3__45__cpo4swapE,@object
	.size		_ZN86_INTERNAL_9a2f21ec_50_flash_fwd_hdim192_bf16_paged_split_softcap_sm80_cu_744032ad_34614cuda3std6ranges3__45__cpo4swapE,(.L_7 - _ZN86_INTERNAL_9a2f21ec_50_flash_fwd_hdim192_bf16_paged_split_softcap_sm80_cu_744032ad_34614cuda3std6ranges3__45__cpo4swapE)
_ZN86_INTERNAL_9a2f21ec_50_flash_fwd_hdim192_bf16_paged_split_softcap_sm80_cu_744032ad_34614cuda3std6ranges3__45__cpo4swapE:
	.zero		1
.L_7:


//--------------------- .nv.constant0._ZN7cutlass13device_kernelIN5flash19enable_sm80_to_sm89INS1_16FlashAttnFwdSm80INS1_25CollectiveMainloopFwdSm80ILi8ELi1ELb0EN4cute5tupleIJNS5_1CILi128EEENS7_ILi64EEENS7_ILi192EEEEEELi192ENS_10bfloat16_tEfNS_4arch4Sm80ELb0ELb0ELb1ELb0ELb1ELb0ELb1ELb1EEENS1_21CollectiveEpilogueFwdINS6_IJS8_SA_S9_EEENS6_IJNS7_ILi1EEESI_SI_EEESC_SE_Li256ELb0ELb1ELb1ELb0EEENS1_19SingleTileSchedulerILb0ELb1ELb1ELi128EEEEEEEEEvNT_6ParamsE --------------------------
	.section	.nv.constant0._ZN7cutlass13device_kernelIN5flash19enable_sm80_to_sm89INS1_16FlashAttnFwdSm80INS1_25CollectiveMainloopFwdSm80ILi8ELi1ELb0EN4cute5tupleIJNS5_1CILi128EEENS7_ILi64EEENS7_ILi192EEEEEELi192ENS_10bfloat16_tEfNS_4arch4Sm80ELb0ELb0ELb1ELb0ELb1ELb0ELb1ELb1EEENS1_21CollectiveEpilogueFwdINS6_IJS8_SA_S9_EEENS6_IJNS7_ILi1EEESI_SI_EEESC_SE_Li256ELb0ELb1ELb1ELb0EEENS1_19SingleTileSchedulerILb0ELb1ELb1ELi128EEEEEEEEEvNT_6ParamsE,"a",@progbits
	.sectionflags	@""
	.align	4
.nv.constant0._ZN7cutlass13device_kernelIN5flash19enable_sm80_to_sm89INS1_16FlashAttnFwdSm80INS1_25CollectiveMainloopFwdSm80ILi8ELi1ELb0EN4cute5tupleIJNS5_1CILi128EEENS7_ILi64EEENS7_ILi192EEEEEELi192ENS_10bfloat16_tEfNS_4arch4Sm80ELb0ELb0ELb1ELb0ELb1ELb0ELb1ELb1EEENS1_21CollectiveEpilogueFwdINS6_IJS8_SA_S9_EEENS6_IJNS7_ILi1EEESI_SI_EEESC_SE_Li256ELb0ELb1ELb1ELb0EEENS1_19SingleTileSchedulerILb0ELb1ELb1ELi128EEEEEEEEEvNT_6ParamsE:
	.zero		1576


//--------------------- .nv.constant0._ZN7cutlass13device_kernelIN5flash19enable_sm80_to_sm89INS1_16FlashAttnFwdSm80INS1_25CollectiveMainloopFwdSm80ILi8ELi1ELb0EN4cute5tupleIJNS5_1CILi128EEENS7_ILi64EEENS7_ILi192EEEEEELi192ENS_10bfloat16_tEfNS_4arch4Sm80ELb0ELb0ELb1ELb1ELb1ELb0ELb1ELb1EEENS1_21CollectiveEpilogueFwdINS6_IJS8_SA_S9_EEENS6_IJNS7_ILi1EEESI_SI_EEESC_SE_Li256ELb1ELb1ELb1ELb0EEENS1_36VarlenDynamicPersistentTileSchedulerILi128ELi64ELi256ELi256ELb1ELb1ELb0ELb0ELb1ELb1EEEEEEEEEvNT_6ParamsE --------------------------
	.section	.nv.constant0._ZN7cutlass13device_kernelIN5flash19enable_sm80_to_sm89INS1_16FlashAttnFwdSm80INS1_25CollectiveMainloopFwdSm80ILi8ELi1ELb0EN4cute5tupleIJNS5_1CILi128EEENS7_ILi64EEENS7_ILi192EEEEEELi192ENS_10bfloat16_tEfNS_4arch4Sm80ELb0ELb0ELb1ELb1ELb1ELb0ELb1ELb1EEENS1_21CollectiveEpilogueFwdINS6_IJS8_SA_S9_EEENS6_IJNS7_ILi1EEESI_SI_EEESC_SE_Li256ELb1ELb1ELb1ELb0EEENS1_36VarlenDynamicPersistentTileSchedulerILi128ELi64ELi256ELi256ELb1ELb1ELb0ELb0ELb1ELb1EEEEEEEEEvNT_6ParamsE,"a",@progbits
	.sectionflags	@""
	.align	4
.nv.constant0._ZN7cutlass13device_kernelIN5flash19enable_sm80_to_sm89INS1_16FlashAttnFwdSm80INS1_25CollectiveMainloopFwdSm80ILi8ELi1ELb0EN4cute5tupleIJNS5_1CILi128EEENS7_ILi64EEENS7_ILi192EEEEEELi192ENS_10bfloat16_tEfNS_4arch4Sm80ELb0ELb0ELb1ELb1ELb1ELb0ELb1ELb1EEENS1_21CollectiveEpilogueFwdINS6_IJS8_SA_S9_EEENS6_IJNS7_ILi1EEESI_SI_EEESC_SE_Li256ELb1ELb1ELb1ELb0EEENS1_36VarlenDynamicPersistentTileSchedulerILi128ELi64ELi256ELi256ELb1ELb1ELb0ELb0ELb1ELb1EEEEEEEEEvNT_6ParamsE:
	.zero		1608


//--------------------- .nv.constant0._ZN7cutlass13device_kernelIN5flash19enable_sm80_to_sm89INS1_16FlashAttnFwdSm80INS1_25CollectiveMainloopFwdSm80ILi8ELi1ELb0EN4cute5tupleIJNS5_1CILi128EEENS7_ILi64EEENS7_ILi192EEEEEELi192ENS_10bfloat16_tEfNS_4arch4Sm80ELb0ELb0ELb1ELb1ELb1ELb1ELb1ELb1EEENS1_21CollectiveEpilogueFwdINS6_IJS8_SA_S9_EEENS6_IJNS7_ILi1EEESI_SI_EEESC_SE_Li256ELb1ELb1ELb1ELb0EEENS1_36VarlenDynamicPersistentTileSchedulerILi128ELi64ELi256ELi256ELb1ELb1ELb0ELb0ELb1ELb1EEEEEEEEEvNT_6ParamsE --------------------------
	.section	.nv.constant0._ZN7cutlass13device_kernelIN5flash19enable_sm80_to_sm89INS1_16FlashAttnFwdSm80INS1_25CollectiveMainloopFwdSm80ILi8ELi1ELb0EN4cute5tupleIJNS5_1CILi128EEENS7_ILi64EEENS7_ILi192EEEEEELi192ENS_10bfloat16_tEfNS_4arch4Sm80ELb0ELb0ELb1ELb1ELb1ELb1ELb1ELb1EEENS1_21CollectiveEpilogueFwdINS6_IJS8_SA_S9_EEENS6_IJNS7_ILi1EEESI_SI_EEESC_SE_Li256ELb1ELb1ELb1ELb0EEENS1_36VarlenDynamicPersistentTileSchedulerILi128ELi64ELi256ELi256ELb1ELb1ELb0ELb0ELb1ELb1EEEEEEEEEvNT_6ParamsE,"a",@progbits
	.sectionflags	@""
	.align	4
.nv.constant0._ZN7cutlass13device_kernelIN5flash19enable_sm80_to_sm89INS1_16FlashAttnFwdSm80INS1_25CollectiveMainloopFwdSm80ILi8ELi1ELb0EN4cute5tupleIJNS5_1CILi128EEENS7_ILi64EEENS7_ILi192EEEEEELi192ENS_10bfloat16_tEfNS_4arch4Sm80ELb0ELb0ELb1ELb1ELb1ELb1ELb1ELb1EEENS1_21CollectiveEpilogueFwdINS6_IJS8_SA_S9_EEENS6_IJNS7_ILi1EEESI_SI_EEESC_SE_Li256ELb1ELb1ELb1ELb0EEENS1_36VarlenDynamicPersistentTileSchedulerILi128ELi64ELi256ELi256ELb1ELb1ELb0ELb0ELb1ELb1EEEEEEEEEvNT_6ParamsE:
	.zero		1608


//--------------------- .nv.constant0._ZN7cutlass13device_kernelIN5flash19enable_sm80_to_sm89INS1_16FlashAttnFwdSm80INS1_25CollectiveMainloopFwdSm80ILi8ELi1ELb0EN4cute5tupleIJNS5_1CILi128EEENS7_ILi64EEENS7_ILi192EEEEEELi192ENS_10bfloat16_tEfNS_4arch4Sm80ELb0ELb1ELb1ELb0ELb1ELb0ELb1ELb1EEENS1_21CollectiveEpilogueFwdINS6_IJS8_SA_S9_EEENS6_IJNS7_ILi1EEESI_SI_EEESC_SE_Li256ELb0ELb1ELb1ELb0EEENS1_19SingleTileSchedulerILb0ELb1ELb1ELi128EEEEEEEEEvNT_6ParamsE --------------------------
	.section	.nv.constant0._ZN7cutlass13device_kernelIN5flash19enable_sm80_to_sm89INS1_16FlashAttnFwdSm80INS1_25CollectiveMainloopFwdSm80ILi8ELi1ELb0EN4cute5tupleIJNS5_1CILi128EEENS7_ILi64EEENS7_ILi192EEEEEELi192ENS_10bfloat16_tEfNS_4arch4Sm80ELb0ELb1ELb1ELb0ELb1ELb0ELb1ELb1EEENS1_21CollectiveEpilogueFwdINS6_IJS8_SA_S9_EEENS6_IJNS7_ILi1EEESI_SI_EEESC_SE_Li256ELb0ELb1ELb1ELb0EEENS1_19SingleTileSchedulerILb0ELb1ELb1ELi128EEEEEEEEEvNT_6ParamsE,"a",@progbits
	.sectionflags	@""
	.align	4
.nv.constant0._ZN7cutlass13device_kernelIN5flash19enable_sm80_to_sm89INS1_16FlashAttnFwdSm80INS1_25CollectiveMainloopFwdSm80ILi8ELi1ELb0EN4cute5tupleIJNS5_1CILi128EEENS7_ILi64EEENS7_ILi192EEEEEELi192ENS_10bfloat16_tEfNS_4arch4Sm80ELb0ELb1ELb1ELb0ELb1ELb0ELb1ELb1EEENS1_21CollectiveEpilogueFwdINS6_IJS8_SA_S9_EEENS6_IJNS7_ILi1EEESI_SI_EEESC_SE_Li256ELb0ELb1ELb1ELb0EEENS1_19SingleTileSchedulerILb0ELb1ELb1ELi128EEEEEEEEEvNT_6ParamsE:
	.zero		1576


//--------------------- .nv.constant0._ZN7cutlass13device_kernelIN5flash19enable_sm80_to_sm89INS1_16FlashAttnFwdSm80INS1_25CollectiveMainloopFwdSm80ILi8ELi1ELb0EN4cute5tupleIJNS5_1CILi128EEENS7_ILi64EEENS7_ILi192EEEEEELi192ENS_10bfloat16_tEfNS_4arch4Sm80ELb0ELb1ELb1ELb1ELb1ELb0ELb1ELb1EEENS1_21CollectiveEpilogueFwdINS6_IJS8_SA_S9_EEENS6_IJNS7_ILi1EEESI_SI_EEESC_SE_Li256ELb1ELb1ELb1ELb0EEENS1_36VarlenDynamicPersistentTileSchedulerILi128ELi64ELi256ELi256ELb1ELb1ELb0ELb1ELb0ELb1EEEEEEEEEvNT_6ParamsE --------------------------
	.section	.nv.constant0._ZN7cutlass13device_kernelIN5flash19enable_sm80_to_sm89INS1_16FlashAttnFwdSm80INS1_25CollectiveMainloopFwdSm80ILi8ELi1ELb0EN4cute5tupleIJNS5_1CILi128EEENS7_ILi64EEENS7_ILi192EEEEEELi192ENS_10bfloat16_tEfNS_4arch4Sm80ELb0ELb1ELb1ELb1ELb1ELb0ELb1ELb1EEENS1_21CollectiveEpilogueFwdINS6_IJS8_SA_S9_EEENS6_IJNS7_ILi1EEESI_SI_EEESC_SE_Li256ELb1ELb1ELb1ELb0EEENS1_36VarlenDynamicPersistentTileSchedulerILi128ELi64ELi256ELi256ELb1ELb1ELb0ELb1ELb0ELb1EEEEEEEEEvNT_6ParamsE,"a",@progbits
	.sectionflags	@""
	.align	4
.nv.constant0._ZN7cutlass13device_kernelIN5flash19enable_sm80_to_sm89INS1_16FlashAttnFwdSm80INS1_25CollectiveMainloopFwdSm80ILi8ELi1ELb0EN4cute5tupleIJNS5_1CILi128EEENS7_ILi64EEENS7_ILi192EEEEEELi192ENS_10bfloat16_tEfNS_4arch4Sm80ELb0ELb1ELb1ELb1ELb1ELb0ELb1ELb1EEENS1_21CollectiveEpilogueFwdINS6_IJS8_SA_S9_EEENS6_IJNS7_ILi1EEESI_SI_EEESC_SE_Li256ELb1ELb1ELb1ELb0EEENS1_36VarlenDynamicPersistentTileSchedulerILi128ELi64ELi256ELi256ELb1ELb1ELb0ELb1ELb0ELb1EEEEEEEEEvNT_6ParamsE:
	.zero		1608


//--------------------- .nv.constant0._ZN7cutlass13device_kernelIN5flash19enable_sm80_to_sm89INS1_16FlashAttnFwdSm80INS1_25CollectiveMainloopFwdSm80ILi8ELi1ELb0EN4cute5tupleIJNS5_1CILi128EEENS7_ILi64EEENS7_ILi192EEEEEELi192ENS_10bfloat16_tEfNS_4arch4Sm80ELb0ELb1ELb1ELb1ELb1ELb1ELb1ELb1EEENS1_21CollectiveEpilogueFwdINS6_IJS8_SA_S9_EEENS6_IJNS7_ILi1EEESI_SI_EEESC_SE_Li256ELb1ELb1ELb1ELb0EEENS1_36VarlenDynamicPersistentTileSchedulerILi128ELi64ELi256ELi256ELb1ELb1ELb0ELb1ELb0ELb1EEEEEEEEEvNT_6ParamsE --------------------------
	.section	.nv.constant0._ZN7cutlass13device_kernelIN5flash19enable_sm80_to_sm89INS1_16FlashAttnFwdSm80INS1_25CollectiveMainloopFwdSm80ILi8ELi1ELb0EN4cute5tupleIJNS5_1CILi128EEENS7_ILi64EEENS7_ILi192EEEEEELi192ENS_10bfloat16_tEfNS_4arch4Sm80ELb0ELb1ELb1ELb1ELb1ELb1ELb1ELb1EEENS1_21CollectiveEpilogueFwdINS6_IJS8_SA_S9_EEENS6_IJNS7_ILi1EEESI_SI_EEESC_SE_Li256ELb1ELb1ELb1ELb0EEENS1_36VarlenDynamicPersistentTileSchedulerILi128ELi64ELi256ELi256ELb1ELb1ELb0ELb1ELb0ELb1EEEEEEEEEvNT_6ParamsE,"a",@progbits
	.sectionflags	@""
	.align	4
.nv.constant0._ZN7cutlass13device_kernelIN5flash19enable_sm80_to_sm89INS1_16FlashAttnFwdSm80INS1_25CollectiveMainloopFwdSm80ILi8ELi1ELb0EN4cute5tupleIJNS5_1CILi128EEENS7_ILi64EEENS7_ILi192EEEEEELi192ENS_10bfloat16_tEfNS_4arch4Sm80ELb0ELb1ELb1ELb1ELb1ELb1ELb1ELb1EEENS1_21CollectiveEpilogueFwdINS6_IJS8_SA_S9_EEENS6_IJNS7_ILi1EEESI_SI_EEESC_SE_Li256ELb1ELb1ELb1ELb0EEENS1_36VarlenDynamicPersistentTileSchedulerILi128ELi64ELi256ELi256ELb1ELb1ELb0ELb1ELb0ELb1EEEEEEEEEvNT_6ParamsE:
	.zero		1608


//--------------------- .nv.constant0._ZN7cutlass13device_kernelIN5flash19enable_sm80_to_sm89INS1_16FlashAttnFwdSm80INS1_25CollectiveMainloopFwdSm80ILi8ELi1ELb0EN4cute5tupleIJNS5_1CILi128EEENS7_ILi64EEENS7_ILi192EEEEEELi192ENS_10bfloat16_tEfNS_4arch4Sm80ELb1ELb0ELb1ELb0ELb1ELb0ELb1ELb1EEENS1_21CollectiveEpilogueFwdINS6_IJS8_SA_S9_EEENS6_IJNS7_ILi1EEESI_SI_EEESC_SE_Li256ELb0ELb1ELb1ELb0EEENS1_30DynamicPersistentTileSchedulerILi256ELi256ELb1ELb1ELb0EEEEEEEEEvNT_6ParamsE --------------------------
	.section	.nv.constant0._ZN7cutlass13device_kernelIN5flash19enable_sm80_to_sm89INS1_16FlashAttnFwdSm80INS1_25CollectiveMainloopFwdSm80ILi8ELi1ELb0EN4cute5tupleIJNS5_1CILi128EEENS7_ILi64EEENS7_ILi192EEEEEELi192ENS_10bfloat16_tEfNS_4arch4Sm80ELb1ELb0ELb1ELb0ELb1ELb0ELb1ELb1EEENS1_21CollectiveEpilogueFwdINS6_IJS8_SA_S9_EEENS6_IJNS7_ILi1EEESI_SI_EEESC_SE_Li256ELb0ELb1ELb1ELb0EEENS1_30DynamicPersistentTileSchedulerILi256ELi256ELb1ELb1ELb0EEEEEEEEEvNT_6ParamsE,"a",@progbits
	.sectionflags	@""
	.align	4
.nv.constant0._ZN7cutlass13device_kernelIN5flash19enable_sm80_to_sm89INS1_16FlashAttnFwdSm80INS1_25CollectiveMainloopFwdSm80ILi8ELi1ELb0EN4cute5tupleIJNS5_1CILi128EEENS7_ILi64EEENS7_ILi192EEEEEELi192ENS_10bfloat16_tEfNS_4arch4Sm80ELb1ELb0ELb1ELb0ELb1ELb0ELb1ELb1EEENS1_21CollectiveEpilogueFwdINS6_IJS8_SA_S9_EEENS6_IJNS7_ILi1EEESI_SI_EEESC_SE_Li256ELb0ELb1ELb1ELb0EEENS1_30DynamicPersistentTileSchedulerILi256ELi256ELb1ELb1ELb0EEEEEEEEEvNT_6ParamsE:
	.zero		1592


//--------------------- .nv.constant0._ZN7cutlass13device_kernelIN5flash19enable_sm80_to_sm89INS1_16FlashAttnFwdSm80INS1_25CollectiveMainloopFwdSm80ILi8ELi1ELb0EN4cute5tupleIJNS5_1CILi128EEENS7_ILi64EEENS7_ILi192EEEEEELi192ENS_10bfloat16_tEfNS_4arch4Sm80ELb1ELb0ELb1ELb1ELb1ELb0ELb1ELb1EEENS1_21CollectiveEpilogueFwdINS6_IJS8_SA_S9_EEENS6_IJNS7_ILi1EEESI_SI_EEESC_SE_Li256ELb1ELb1ELb1ELb0EEENS1_36VarlenDynamicPersistentTileSchedulerILi128ELi64ELi256ELi256ELb1ELb1ELb0ELb1ELb1ELb1EEEEEEEEEvNT_6ParamsE --------------------------
	.section	.nv.constant0._ZN7cutlass13device_kernelIN5flash19enable_sm80_to_sm89INS1_16FlashAttnFwdSm80INS1_25CollectiveMainloopFwdSm80ILi8ELi1ELb0EN4cute5tupleIJNS5_1CILi128EEENS7_ILi64EEENS7_ILi192EEEEEELi192ENS_10bfloat16_tEfNS_4arch4Sm80ELb1ELb0ELb1ELb1ELb1ELb0ELb1ELb1EEENS1_21CollectiveEpilogueFwdINS6_IJS8_SA_S9_EEENS6_IJNS7_ILi1EEESI_SI_EEESC_SE_Li256ELb1ELb1ELb1ELb0EEENS1_36VarlenDynamicPersistentTileSchedulerILi128ELi64ELi256ELi256ELb1ELb1ELb0ELb1ELb1ELb1EEEEEEEEEvNT_6ParamsE,"a",@progbits
	.sectionflags	@""
	.align	4
.nv.constant0._ZN7cutlass13device_kernelIN5flash19enable_sm80_to_sm89INS1_16FlashAttnFwdSm80INS1_25CollectiveMainloopFwdSm80ILi8ELi1ELb0EN4cute5tupleIJNS5_1CILi128EEENS7_ILi64EEENS7_ILi192EEEEEELi192ENS_10bfloat16_tEfNS_4arch4Sm80ELb1ELb0ELb1ELb1ELb1ELb0ELb1ELb1EEENS1_21CollectiveEpilogueFwdINS6_IJS8_SA_S9_EEENS6_IJNS7_ILi1EEESI_SI_EEESC_SE_Li256ELb1ELb1ELb1ELb0EEENS1_36VarlenDynamicPersistentTileSchedulerILi128ELi64ELi256ELi256ELb1ELb1ELb0ELb1ELb1ELb1EEEEEEEEEvNT_6ParamsE:
	.zero		1608


//--------------------- .nv.constant0._ZN7cutlass13device_kernelIN5flash19enable_sm80_to_sm89INS1_16FlashAttnFwdSm80INS1_25CollectiveMainloopFwdSm80ILi8ELi1ELb0EN4cute5tupleIJNS5_1CILi128EEENS7_ILi64EEENS7_ILi192EEEEEELi192ENS_10bfloat16_tEfNS_4arch4Sm80ELb1ELb0ELb1ELb1ELb1ELb1ELb1ELb1EEENS1_21CollectiveEpilogueFwdINS6_IJS8_SA_S9_EEENS6_IJNS7_ILi1EEESI_SI_EEESC_SE_Li256ELb1ELb1ELb1ELb0EEENS1_36VarlenDynamicPersistentTileSchedulerILi128ELi64ELi256ELi256ELb1ELb1ELb0ELb1ELb1ELb1EEEEEEEEEvNT_6ParamsE --------------------------
	.section	.nv.constant0._ZN7cutlass13device_kernelIN5flash19enable_sm80_to_sm89INS1_16FlashAttnFwdSm80INS1_25CollectiveMainloopFwdSm80ILi8ELi1ELb0EN4cute5tupleIJNS5_1CILi128EEENS7_ILi64EEENS7_ILi192EEEEEELi192ENS_10bfloat16_tEfNS_4arch4Sm80ELb1ELb0ELb1ELb1ELb1ELb1ELb1ELb1EEENS1_21CollectiveEpilogueFwdINS6_IJS8_SA_S9_EEENS6_IJNS7_ILi1EEESI_SI_EEESC_SE_Li256ELb1ELb1ELb1ELb0EEENS1_36VarlenDynamicPersistentTileSchedulerILi128ELi64ELi256ELi256ELb1ELb1ELb0ELb1ELb1ELb1EEEEEEEEEvNT_6ParamsE,"a",@progbits
	.sectionflags	@""
	.align	4
.nv.constant0._ZN7cutlass13device_kernelIN5flash19enable_sm80_to_sm89INS1_16FlashAttnFwdSm80INS1_25CollectiveMainloopFwdSm80ILi8ELi1ELb0EN4cute5tupleIJNS5_1CILi128EEENS7_ILi64EEENS7_ILi192EEEEEELi192ENS_10bfloat16_tEfNS_4arch4Sm80ELb1ELb0ELb1ELb1ELb1ELb1ELb1ELb1EEENS1_21CollectiveEpilogueFwdINS6_IJS8_SA_S9_EEENS6_IJNS7_ILi1EEESI_SI_EEESC_SE_Li256ELb1ELb1ELb1ELb0EEENS1_36VarlenDynamicPersistentTileSchedulerILi128ELi64ELi256ELi256ELb1ELb1ELb0ELb1ELb1ELb1EEEEEEEEEvNT_6ParamsE:
	.zero		1608


//--------------------- .nv.constant0._ZN7cutlass13device_kernelIN5flash19enable_sm80_to_sm89INS1_16FlashAttnFwdSm80INS1_25CollectiveMainloopFwdSm80ILi8ELi2ELb0EN4cute5tupleIJNS5_1CILi128EEENS7_ILi64EEENS7_ILi192EEEEEELi192ENS_10bfloat16_tEfNS_4arch4Sm80ELb0ELb0ELb1ELb0ELb1ELb0ELb1ELb1EEENS1_21CollectiveEpilogueFwdINS6_IJS8_SA_S9_EEENS6_IJNS7_ILi1EEESI_SI_EEESC_SE_Li256ELb0ELb1ELb1ELb0EEENS1_19SingleTileSchedulerILb0ELb1ELb1ELi128EEEEEEEEEvNT_6ParamsE --------------------------
	.section	.nv.constant0._ZN7cutlass13device_kernelIN5flash19enable_sm80_to_sm89INS1_16FlashAttnFwdSm80INS1_25CollectiveMainloopFwdSm80ILi8ELi2ELb0EN4cute5tupleIJNS5_1CILi128EEENS7_ILi64EEENS7_ILi192EEEEEELi192ENS_10bfloat16_tEfNS_4arch4Sm80ELb0ELb0ELb1ELb0ELb1ELb0ELb1ELb1EEENS1_21CollectiveEpilogueFwdINS6_IJS8_SA_S9_EEENS6_IJNS7_ILi1EEESI_SI_EEESC_SE_Li256ELb0ELb1ELb1ELb0EEENS1_19SingleTileSchedulerILb0ELb1ELb1ELi128EEEEEEEEEvNT_6ParamsE,"a",@progbits
	.sectionflags	@""
	.align	4
.nv.constant0._ZN7cutlass13device_kernelIN5flash19enable_sm80_to_sm89INS1_16FlashAttnFwdSm80INS1_25CollectiveMainloopFwdSm80ILi8ELi2ELb0EN4cute5tupleIJNS5_1CILi128EEENS7_ILi64EEENS7_ILi192EEEEEELi192ENS_10bfloat16_tEfNS_4arch4Sm80ELb0ELb0ELb1ELb0ELb1ELb0ELb1ELb1EEENS1_21CollectiveEpilogueFwdINS6_IJS8_SA_S9_EEENS6_IJNS7_ILi1EEESI_SI_EEESC_SE_Li256ELb0ELb1ELb1ELb0EEENS1_19SingleTileSchedulerILb0ELb1ELb1ELi128EEEEEEEEEvNT_6ParamsE:
	.zero		1576


//--------------------- .nv.constant0._ZN7cutlass13device_kernelIN5flash19enable_sm80_to_sm89INS1_16FlashAttnFwdSm80INS1_25CollectiveMainloopFwdSm80ILi8ELi2ELb0EN4cute5tupleIJNS5_1CILi128EEENS7_ILi64EEENS7_ILi192EEEEEELi192ENS_10bfloat16_tEfNS_4arch4Sm80ELb0ELb0ELb1ELb1ELb1ELb0ELb1ELb1EEENS1_21CollectiveEpilogueFwdINS6_IJS8_SA_S9_EEENS6_IJNS7_ILi1EEESI_SI_EEESC_SE_Li256ELb1ELb1ELb1ELb0EEENS1_36VarlenDynamicPersistentTileSchedulerILi128ELi64ELi256ELi256ELb1ELb1ELb0ELb0ELb1ELb1EEEEEEEEEvNT_6ParamsE --------------------------
	.section	.nv.constant0._ZN7cutlass13device_kernelIN5flash19enable_sm80_to_sm89INS1_16FlashAttnFwdSm80INS1_25CollectiveMainloopFwdSm80ILi8ELi2ELb0EN4cute5tupleIJNS5_1CILi128EEENS7_ILi64EEENS7_ILi192EEEEEELi192ENS_10bfloat16_tEfNS_4arch4Sm80ELb0ELb0ELb1ELb1ELb1ELb0ELb1ELb1EEENS1_21CollectiveEpilogueFwdINS6_IJS8_SA_S9_EEENS6_IJNS7_ILi1EEESI_SI_EEESC_SE_Li256ELb1ELb1ELb1ELb0EEENS1_36VarlenDynamicPersistentTileSchedulerILi128ELi64ELi256ELi256ELb1ELb1ELb0ELb0ELb1ELb1EEEEEEEEEvNT_6ParamsE,"a",@progbits
	.sectionflags	@""
	.align	4
.nv.constant0._ZN7cutlass13device_kernelIN5flash19enable_sm80_to_sm89INS1_16FlashAttnFwdSm80INS1_25CollectiveMainloopFwdSm80ILi8ELi2ELb0EN4cute5tupleIJNS5_1CILi128EEENS7_ILi64EEENS7_ILi192EEEEEELi192ENS_10bfloat16_tEfNS_4arch4Sm80ELb0ELb0ELb1ELb1ELb1ELb0ELb1ELb1EEENS1_21CollectiveEpilogueFwdINS6_IJS8_SA_S9_EEENS6_IJNS7_ILi1EEESI_SI_EEESC_SE_Li256ELb1ELb1ELb1ELb0EEENS1_36VarlenDynamicPersistentTileSchedulerILi128ELi64ELi256ELi256ELb1ELb1ELb0ELb0ELb1ELb1EEEEEEEEEvNT_6ParamsE:
	.zero		1608


//--------------------- .nv.constant0._ZN7cutlass13device_kernelIN5flash19enable_sm80_to_sm89INS1_16FlashAttnFwdSm80INS1_25CollectiveMainloopFwdSm80ILi8ELi2ELb0EN4cute5tupleIJNS5_1CILi128EEENS7_ILi64EEENS7_ILi192EEEEEELi192ENS_10bfloat16_tEfNS_4arch4Sm80ELb0ELb0ELb1ELb1ELb1ELb1ELb1ELb1EEENS1_21CollectiveEpilogueFwdINS6_IJS8_SA_S9_EEENS6_IJNS7_ILi1EEESI_SI_EEESC_SE_Li256ELb1ELb1ELb1ELb0EEENS1_36VarlenDynamicPersistentTileSchedulerILi128ELi64ELi256ELi256ELb1ELb1ELb0ELb0ELb1ELb1EEEEEEEEEvNT_6ParamsE --------------------------
	.section	.nv.constant0._ZN7cutlass13device_kernelIN5flash19enable_sm80_to_sm89INS1_16FlashAttnFwdSm80INS1_25CollectiveMainloopFwdSm80ILi8ELi2ELb0EN4cute5tupleIJNS5_1CILi128EEENS7_ILi64EEENS7_ILi192EEEEEELi192ENS_10bfloat16_tEfNS_4arch4Sm80ELb0ELb0ELb1ELb1ELb1ELb1ELb1ELb1EEENS1_21CollectiveEpilogueFwdINS6_IJS8_SA_S9_EEENS6_IJNS7_ILi1EEESI_SI_EEESC_SE_Li256ELb1ELb1ELb1ELb0EEENS1_36VarlenDynamicPersistentTileSchedulerILi128ELi64ELi256ELi256ELb1ELb1ELb0ELb0ELb1ELb1EEEEEEEEEvNT_6ParamsE,"a",@progbits
	.sectionflags	@""
	.align	4
.nv.constant0._ZN7cutlass13device_kernelIN5flash19enable_sm80_to_sm89INS1_16FlashAttnFwdSm80INS1_25CollectiveMainloopFwdSm80ILi8ELi2ELb0EN4cute5tupleIJNS5_1CILi128EEENS7_ILi64EEENS7_ILi192EEEEEELi192ENS_10bfloat16_tEfNS_4arch4Sm80ELb0ELb0ELb1ELb1ELb1ELb1ELb1ELb1EEENS1_21CollectiveEpilogueFwdINS6_IJS8_SA_S9_EEENS6_IJNS7_ILi1EEESI_SI_EEESC_SE_Li256ELb1ELb1ELb1ELb0EEENS1_36VarlenDynamicPersistentTileSchedulerILi128ELi64ELi256ELi256ELb1ELb1ELb0ELb0ELb1ELb1EEEEEEEEEvNT_6ParamsE:
	.zero		1608


//--------------------- .nv.constant0._ZN7cutlass13device_kernelIN5flash19enable_sm80_to_sm89INS1_16FlashAttnFwdSm80INS1_25CollectiveMainloopFwdSm80ILi8ELi2ELb0EN4cute5tupleIJNS5_1CILi128EEENS7_ILi64EEENS7_ILi192EEEEEELi192ENS_10bfloat16_tEfNS_4arch4Sm80ELb0ELb1ELb1ELb0ELb1ELb0ELb1ELb1EEENS1_21CollectiveEpilogueFwdINS6_IJS8_SA_S9_EEENS6_IJNS7_ILi1EEESI_SI_EEESC_SE_Li256ELb0ELb1ELb1ELb0EEENS1_19SingleTileSchedulerILb0ELb1ELb1ELi128EEEEEEEEEvNT_6ParamsE --------------------------
	.section	.nv.constant0._ZN7cutlass13device_kernelIN5flash19enable_sm80_to_sm89INS1_16FlashAttnFwdSm80INS1_25CollectiveMainloopFwdSm80ILi8ELi2ELb0EN4cute5tupleIJNS5_1CILi128EEENS7_ILi64EEENS7_ILi192EEEEEELi192ENS_10bfloat16_tEfNS_4arch4Sm80ELb0ELb1ELb1ELb0ELb1ELb0ELb1ELb1EEENS1_21CollectiveEpilogueFwdINS6_IJS8_SA_S9_EEENS6_IJNS7_ILi1EEESI_SI_EEESC_SE_Li256ELb0ELb1ELb1ELb0EEENS1_19SingleTileSchedulerILb0ELb1ELb1ELi128EEEEEEEEEvNT_6ParamsE,"a",@progbits
	.sectionflags	@""
	.align	4
.nv.constant0._ZN7cutlass13device_kernelIN5flash19enable_sm80_to_sm89INS1_16FlashAttnFwdSm80INS1_25CollectiveMainloopFwdSm80ILi8ELi2ELb0EN4cute5tupleIJNS5_1CILi128EEENS7_ILi64EEENS7_ILi192EEEEEELi192ENS_10bfloat16_tEfNS_4arch4Sm80ELb0ELb1ELb1ELb0ELb1ELb0ELb1ELb1EEENS1_21CollectiveEpilogueFwdINS6_IJS8_SA_S9_EEENS6_IJNS7_ILi1EEESI_SI_EEESC_SE_Li256ELb0ELb1ELb1ELb0EEENS1_19SingleTileSchedulerILb0ELb1ELb1ELi128EEEEEEEEEvNT_6ParamsE:
	.zero		1576


//--------------------- .nv.constant0._ZN7cutlass13device_kernelIN5flash19enable_sm80_to_sm89INS1_16FlashAttnFwdSm80INS1_25CollectiveMainloopFwdSm80ILi8ELi2ELb0EN4cute5tupleIJNS5_1CILi128EEENS7_ILi64EEENS7_ILi192EEEEEELi192ENS_10bfloat16_tEfNS_4arch4Sm80ELb0ELb1ELb1ELb1ELb1ELb0ELb1ELb1EEENS1_21CollectiveEpilogueFwdINS6_IJS8_SA_S9_EEENS6_IJNS7_ILi1EEESI_SI_EEESC_SE_Li256ELb1ELb1ELb1ELb0EEENS1_36VarlenDynamicPersistentTileSchedulerILi128ELi64ELi256ELi256ELb1ELb1ELb0ELb1ELb0ELb1EEEEEEEEEvNT_6ParamsE --------------------------
	.section	.nv.constant0._ZN7cutlass13device_kernelIN5flash19enable_sm80_to_sm89INS1_16FlashAttnFwdSm80INS1_25CollectiveMainloopFwdSm80ILi8ELi2ELb0EN4cute5tupleIJNS5_1CILi128EEENS7_ILi64EEENS7_ILi192EEEEEELi192ENS_10bfloat16_tEfNS_4arch4Sm80ELb0ELb1ELb1ELb1ELb1ELb0ELb1ELb1EEENS1_21CollectiveEpilogueFwdINS6_IJS8_SA_S9_EEENS6_IJNS7_ILi1EEESI_SI_EEESC_SE_Li256ELb1ELb1ELb1ELb0EEENS1_36VarlenDynamicPersistentTileSchedulerILi128ELi64ELi256ELi256ELb1ELb1ELb0ELb1ELb0ELb1EEEEEEEEEvNT_6ParamsE,"a",@progbits
	.sectionflags	@""
	.align	4
.nv.constant0._ZN7cutlass13device_kernelIN5flash19enable_sm80_to_sm89INS1_16FlashAttnFwdSm80INS1_25CollectiveMainloopFwdSm80ILi8ELi2ELb0EN4cute5tupleIJNS5_1CILi128EEENS7_ILi64EEENS7_ILi192EEEEEELi192ENS_10bfloat16_tEfNS_4arch4Sm80ELb0ELb1ELb1ELb1ELb1ELb0ELb1ELb1EEENS1_21CollectiveEpilogueFwdINS6_IJS8_SA_S9_EEENS6_IJNS7_ILi1EEESI_SI_EEESC_SE_Li256ELb1ELb1ELb1ELb0EEENS1_36VarlenDynamicPersistentTileSchedulerILi128ELi64ELi256ELi256ELb1ELb1ELb0ELb1ELb0ELb1EEEEEEEEEvNT_6ParamsE:
	.zero		1608


//--------------------- .nv.constant0._ZN7cutlass13device_kernelIN5flash19enable_sm80_to_sm89INS1_16FlashAttnFwdSm80INS1_25CollectiveMainloopFwdSm80ILi8ELi2ELb0EN4cute5tupleIJNS5_1CILi128EEENS7_ILi64EEENS7_ILi192EEEEEELi192ENS_10bfloat16_tEfNS_4arch4Sm80ELb0ELb1ELb1ELb1ELb1ELb1ELb1ELb1EEENS1_21CollectiveEpilogueFwdINS6_IJS8_SA_S9_EEENS6_IJNS7_ILi1EEESI_SI_EEESC_SE_Li256ELb1ELb1ELb1ELb0EEENS1_36VarlenDynamicPersistentTileSchedulerILi128ELi64ELi256ELi256ELb1ELb1ELb0ELb1ELb0ELb1EEEEEEEEEvNT_6ParamsE --------------------------
	.section	.nv.constant0._ZN7cutlass13device_kernelIN5flash19enable_sm80_to_sm89INS1_16FlashAttnFwdSm80INS1_25CollectiveMainloopFwdSm80ILi8ELi2ELb0EN4cute5tupleIJNS5_1CILi128EEENS7_ILi64EEENS7_ILi192EEEEEELi192ENS_10bfloat16_tEfNS_4arch4Sm80ELb0ELb1ELb1ELb1ELb1ELb1ELb1ELb1EEENS1_21CollectiveEpilogueFwdINS6_IJS8_SA_S9_EEENS6_IJNS7_ILi1EEESI_SI_EEESC_SE_Li256ELb1ELb1ELb1ELb0EEENS1_36VarlenDynamicPersistentTileSchedulerILi128ELi64ELi256ELi256ELb1ELb1ELb0ELb1ELb0ELb1EEEEEEEEEvNT_6ParamsE,"a",@progbits
	.sectionflags	@""
	.align	4
.nv.constant0._ZN7cutlass13device_kernelIN5flash19enable_sm80_to_sm89INS1_16FlashAttnFwdSm80INS1_25CollectiveMainloopFwdSm80ILi8ELi2ELb0EN4cute5tupleIJNS5_1CILi128EEENS7_ILi64EEENS7_ILi192EEEEEELi192ENS_10bfloat16_tEfNS_4arch4Sm80ELb0ELb1ELb1ELb1ELb1ELb1ELb1ELb1EEENS1_21CollectiveEpilogueFwdINS6_IJS8_SA_S9_EEENS6_IJNS7_ILi1EEESI_SI_EEESC_SE_Li256ELb1ELb1ELb1ELb0EEENS1_36VarlenDynamicPersistentTileSchedulerILi128ELi64ELi256ELi256ELb1ELb1ELb0ELb1ELb0ELb1EEEEEEEEEvNT_6ParamsE:
	.zero		1608


//--------------------- .nv.constant0._ZN7cutlass13device_kernelIN5flash19enable_sm80_to_sm89INS1_16FlashAttnFwdSm80INS1_25CollectiveMainloopFwdSm80ILi8ELi2ELb0EN4cute5tupleIJNS5_1CILi128EEENS7_ILi64EEENS7_ILi192EEEEEELi192ENS_10bfloat16_tEfNS_4arch4Sm80ELb1ELb0ELb1ELb0ELb1ELb0ELb1ELb1EEENS1_21CollectiveEpilogueFwdINS6_IJS8_SA_S9_EEENS6_IJNS7_ILi1EEESI_SI_EEESC_SE_Li256ELb0ELb1ELb1ELb0EEENS1_30DynamicPersistentTileSchedulerILi256ELi256ELb1ELb1ELb0EEEEEEEEEvNT_6ParamsE --------------------------
	.section	.nv.constant0._ZN7cutlass13device_kernelIN5flash19enable_sm80_to_sm89INS1_16FlashAttnFwdSm80INS1_25CollectiveMainloopFwdSm80ILi8ELi2ELb0EN4cute5tupleIJNS5_1CILi128EEENS7_ILi64EEENS7_ILi192EEEEEELi192ENS_10bfloat16_tEfNS_4arch4Sm80ELb1ELb0ELb1ELb0ELb1ELb0ELb1ELb1EEENS1_21CollectiveEpilogueFwdINS6_IJS8_SA_S9_EEENS6_IJNS7_ILi1EEESI_SI_EEESC_SE_Li256ELb0ELb1ELb1ELb0EEENS1_30DynamicPersistentTileSchedulerILi256ELi256ELb1ELb1ELb0EEEEEEEEEvNT_6ParamsE,"a",@progbits
	.sectionflags	@""
	.align	4
.nv.constant0._ZN7cutlass13device_kernelIN5flash19enable_sm80_to_sm89INS1_16FlashAttnFwdSm80INS1_25CollectiveMainloopFwdSm80ILi8ELi2ELb0EN4cute5tupleIJNS5_1CILi128EEENS7_ILi64EEENS7_ILi192EEEEEELi192ENS_10bfloat16_tEfNS_4arch4Sm80ELb1ELb0ELb1ELb0ELb1ELb0ELb1ELb1EEENS1_21CollectiveEpilogueFwdINS6_IJS8_SA_S9_EEENS6_IJNS7_ILi1EEESI_SI_EEESC_SE_Li256ELb0ELb1ELb1ELb0EEENS1_30DynamicPersistentTileSchedulerILi256ELi256ELb1ELb1ELb0EEEEEEEEEvNT_6ParamsE:
	.zero		1592


//--------------------- .nv.constant0._ZN7cutlass13device_kernelIN5flash19enable_sm80_to_sm89INS1_16FlashAttnFwdSm80INS1_25CollectiveMainloopFwdSm80ILi8ELi2ELb0EN4cute5tupleIJNS5_1CILi128EEENS7_ILi64EEENS7_ILi192EEEEEELi192ENS_10bfloat16_tEfNS_4arch4Sm80ELb1ELb0ELb1ELb1ELb1ELb0ELb1ELb1EEENS1_21CollectiveEpilogueFwdINS6_IJS8_SA_S9_EEENS6_IJNS7_ILi1EEESI_SI_EEESC_SE_Li256ELb1ELb1ELb1ELb0EEENS1_36VarlenDynamicPersistentTileSchedulerILi128ELi64ELi256ELi256ELb1ELb1ELb0ELb1ELb1ELb1EEEEEEEEEvNT_6ParamsE --------------------------
	.section	.nv.constant0._ZN7cutlass13device_kernelIN5flash19enable_sm80_to_sm89INS1_16FlashAttnFwdSm80INS1_25CollectiveMainloopFwdSm80ILi8ELi2ELb0EN4cute5tupleIJNS5_1CILi128EEENS7_ILi64EEENS7_ILi192EEEEEELi192ENS_10bfloat16_tEfNS_4arch4Sm80ELb1ELb0ELb1ELb1ELb1ELb0ELb1ELb1EEENS1_21CollectiveEpilogueFwdINS6_IJS8_SA_S9_EEENS6_IJNS7_ILi1EEESI_SI_EEESC_SE_Li256ELb1ELb1ELb1ELb0EEENS1_36VarlenDynamicPersistentTileSchedulerILi128ELi64ELi256ELi256ELb1ELb1ELb0ELb1ELb1ELb1EEEEEEEEEvNT_6ParamsE,"a",@progbits
	.sectionflags	@""
	.align	4
.nv.constant0._ZN7cutlass13device_kernelIN5flash19enable_sm80_to_sm89INS1_16FlashAttnFwdSm80INS1_25CollectiveMainloopFwdSm80ILi8ELi2ELb0EN4cute5tupleIJNS5_1CILi128EEENS7_ILi64EEENS7_ILi192EEEEEELi192ENS_10bfloat16_tEfNS_4arch4Sm80ELb1ELb0ELb1ELb1ELb1ELb0ELb1ELb1EEENS1_21CollectiveEpilogueFwdINS6_IJS8_SA_S9_EEENS6_IJNS7_ILi1EEESI_SI_EEESC_SE_Li256ELb1ELb1ELb1ELb0EEENS1_36VarlenDynamicPersistentTileSchedulerILi128ELi64ELi256ELi256ELb1ELb1ELb0ELb1ELb1ELb1EEEEEEEEEvNT_6ParamsE:
	.zero		1608


//--------------------- .nv.constant0._ZN7cutlass13device_kernelIN5flash19enable_sm80_to_sm89INS1_16FlashAttnFwdSm80INS1_25CollectiveMainloopFwdSm80ILi8ELi2ELb0EN4cute5tupleIJNS5_1CILi128EEENS7_ILi64EEENS7_ILi192EEEEEELi192ENS_10bfloat16_tEfNS_4arch4Sm80ELb1ELb0ELb1ELb1ELb1ELb1ELb1ELb1EEENS1_21CollectiveEpilogueFwdINS6_IJS8_SA_S9_EEENS6_IJNS7_ILi1EEESI_SI_EEESC_SE_Li256ELb1ELb1ELb1ELb0EEENS1_36VarlenDynamicPersistentTileSchedulerILi128ELi64ELi256ELi256ELb1ELb1ELb0ELb1ELb1ELb1EEEEEEEEEvNT_6ParamsE --------------------------
	.section	.nv.constant0._ZN7cutlass13device_kernelIN5flash19enable_sm80_to_sm89INS1_16FlashAttnFwdSm80INS1_25CollectiveMainloopFwdSm80ILi8ELi2ELb0EN4cute5tupleIJNS5_1CILi128EEENS7_ILi64EEENS7_ILi192EEEEEELi192ENS_10bfloat16_tEfNS_4arch4Sm80ELb1ELb0ELb1ELb1ELb1ELb1ELb1ELb1EEENS1_21CollectiveEpilogueFwdINS6_IJS8_SA_S9_EEENS6_IJNS7_ILi1EEESI_SI_EEESC_SE_Li256ELb1ELb1ELb1ELb0EEENS1_36VarlenDynamicPersistentTileSchedulerILi128ELi64ELi256ELi256ELb1ELb1ELb0ELb1ELb1ELb1EEEEEEEEEvNT_6ParamsE,"a",@progbits
	.sectionflags	@""
	.align	4
.nv.constant0._ZN7cutlass13device_kernelIN5flash19enable_sm80_to_sm89INS1_16FlashAttnFwdSm80INS1_25CollectiveMainloopFwdSm80ILi8ELi2ELb0EN4cute5tupleIJNS5_1CILi128EEENS7_ILi64EEENS7_ILi192EEEEEELi192ENS_10bfloat16_tEfNS_4arch4Sm80ELb1ELb0ELb1ELb1ELb1ELb1ELb1ELb1EEENS1_21CollectiveEpilogueFwdINS6_IJS8_SA_S9_EEENS6_IJNS7_ILi1EEESI_SI_EEESC_SE_Li256ELb1ELb1ELb1ELb0EEENS1_36VarlenDynamicPersistentTileSchedulerILi128ELi64ELi256ELi256ELb1ELb1ELb0ELb1ELb1ELb1EEEEEEEEEvNT_6ParamsE:
	.zero		1608


//--------------------- SYMBOLS --------------------------

	.type		.nv.reservedSmem.offset0,@object
	.size		.nv.reservedSmem.offset0,0x4
